// auto-generated by cutlass_sweep.gemm — config: {"arch": "sm_100", "cluster_m": 2, "cluster_n": 1, "dtype": "bf16", "stages": 3, "tile_k": 64, "tile_m": 128, "tile_n": 128}
#include "cutlass/cutlass.h"
#include "cutlass/gemm/collective/collective_builder.hpp"
#include "cutlass/gemm/device/gemm_universal_adapter.h"
#include "cutlass/gemm/kernel/gemm_universal.hpp"
#include "cutlass/epilogue/collective/collective_builder.hpp"

using ElemA = cutlass::bfloat16_t;
using ElemB = cutlass::bfloat16_t;
using ElemCD = cutlass::bfloat16_t;
using Acc  = float;
using TileShape    = cute::Shape<cute::_128, cute::_128, cute::_64>;
using ClusterShape = cute::Shape<cute::_2, cute::_1, cute::_1>;

using CollectiveEpilogue = typename cutlass::epilogue::collective::CollectiveBuilder<
    cutlass::arch::Sm100, cutlass::arch::OpClassTensorOp,
    TileShape, ClusterShape,
    cutlass::epilogue::collective::EpilogueTileAuto,
    Acc, Acc,
    ElemCD, cutlass::layout::RowMajor, 128 / cutlass::sizeof_bits<ElemCD>::value,
    ElemCD, cutlass::layout::RowMajor, 128 / cutlass::sizeof_bits<ElemCD>::value,
    cutlass::epilogue::collective::EpilogueScheduleAuto
  >::CollectiveOp;

using CollectiveMainloop = typename cutlass::gemm::collective::CollectiveBuilder<
    cutlass::arch::Sm100, cutlass::arch::OpClassTensorOp,
    ElemA, cutlass::layout::RowMajor, 128 / cutlass::sizeof_bits<ElemA>::value,
    ElemB, cutlass::layout::ColumnMajor, 128 / cutlass::sizeof_bits<ElemB>::value,
    Acc,
    TileShape, ClusterShape,
    cutlass::gemm::collective::StageCount<3>,
    cutlass::gemm::collective::KernelScheduleAuto
  >::CollectiveOp;

using GemmKernel = cutlass::gemm::kernel::GemmUniversal<
    cute::Shape<int,int,int,int>,
    CollectiveMainloop,
    CollectiveEpilogue
>;
using Gemm = cutlass::gemm::device::GemmUniversalAdapter<GemmKernel>;

// Force the device kernel symbol into the cubin without needing a host main.
auto* _anchor = &cutlass::device_kernel<GemmKernel>;


// ===== COMPILED SASS (sm_100a) =====

	.target	sm_100a

	.elftype	@"ET_EXEC"


//--------------------- .note.nv.tkinfo           --------------------------
	.section	.note.nv.tkinfo,"",@"SHT_NOTE"
	.sectionflags	@"SHF_NOTE_NV_TKINFO"
	.tkinfo
        /*0018*/ 	.word	0x00000002
        /*0030*/ 	.string	""
        /*0030*/ 	.string	"ptxas"
        /*0030*/ 	.string	"Cuda compilation tools, release 13.0, V13.0.88"
        /*0030*/ 	.string	"Build cuda_13.0.r13.0/compiler.36424714_0"
        /*0030*/ 	.string	"-arch sm_100a -m 64 "



//--------------------- .note.nv.cuinfo           --------------------------
	.section	.note.nv.cuinfo,"",@"SHT_NOTE"
	.sectionflags	@"SHF_NOTE_NV_CUINFO"
        /*0018*/ 	.short	0x0002
        /*001a*/ 	.short	0x0064
        /*001c*/ 	.short	0x0082
	.zero		2


//--------------------- .nv.info                  --------------------------
	.section	.nv.info,"",@"SHT_CUDA_INFO"
	.align	4


	//----- nvinfo : EIATTR_REGCOUNT
	.align		4
        /*0000*/ 	.byte	0x04, 0x2f
        /*0002*/ 	.short	(.L_19 - .L_18)
	.align		4
.L_18:
        /*0004*/ 	.word	index@(_ZN7cutlass13device_kernelINS_4gemm6kernel13GemmUniversalIN4cute5tupleIJiiiiEEENS1_10collective13CollectiveMmaINS1_35MainloopSm100TmaUmmaWarpSpecializedILi3ELi2ELi4ENS5_IJNS4_1CILi2EEENSA_ILi1EEESC_EEEEENS5_IJNSA_ILi128EEESF_NSA_ILi64EEEEEENS_10bfloat16_tENS5_IJlSC_lEEESI_SJ_NS4_8TiledMMAINS4_8MMA_AtomIJNS4_26SM100_MMA_F16BF16_2x1SM_SSISI_SI_fLi128ELi128ELNS4_4UMMA5MajorE0ELSO_0ELNSN_7ScaleInE0ELSP_0EEEEEENS4_6LayoutINS5_IJSC_SC_SC_EEENS5_IJNSA_ILi0EEESU_SU_EEEEENS5_IJNS4_10UnderscoreESX_SX_EEEEENS4_18SM100_TMA_2SM_LOADENS4_14ComposedLayoutINS4_7SwizzleILi3ELi4ELi3EEENS4_18smem_ptr_flag_bitsILi16EEENSS_INS5_IJNSA_ILi8EEESG_EEENS5_IJSG_SC_EEEEEEEvNS4_8identityES10_S1A_vS1B_EENS_8epilogue10collective18CollectiveEpilogueINS1D_23Sm100TmaWarpSpecializedILi4ELi2ELi16ELb1ELb0EEEJNS5_IJSG_SF_SG_EEENS5_IJNSS_ISG_SC_EENSS_INS5_IJNSA_ILi16EEESB_EEENS5_IJSC_SG_EEEEEEEESI_SJ_SI_SJ_NS1D_6fusion15FusionCallbacksIS1H_NS1P_17LinearCombinationISI_fSI_fLNS_15FloatRoundStyleE2EEES1I_S1O_JEEENS4_5SM1004TMEM4LOAD26SM100_TMEM_LOAD_32dp32b16xENS4_13SM90_TMA_LOADENS11_INS12_ILi1ELi4ELi3EEES15_NSS_INS5_IJS16_S1K_EEENS5_IJS1K_SC_EEEEEEENS4_39AutoVectorizingCopyWithAssumedAlignmentILi128EEENS4_14SM90_TMA_STOREES24_S26_S26_EEEvvEEEEvNT_6ParamsE)
        /*0008*/ 	.word	0x0000005b


	//----- nvinfo : EIATTR_FRAME_SIZE
	.align		4
.L_19:
        /*000c*/ 	.byte	0x04, 0x11
        /*000e*/ 	.short	(.L_21 - .L_20)
	.align		4
.L_20:
        /*0010*/ 	.word	index@($__internal_2_$__cuda_sm10x_tcgen05_guardrail_trap_unallocated_columns_being_dealloced)
        /*0014*/ 	.word	0x00000000


	//----- nvinfo : EIATTR_FRAME_SIZE
	.align		4
.L_21:
        /*0018*/ 	.byte	0x04, 0x11
        /*001a*/ 	.short	(.L_23 - .L_22)
	.align		4
.L_22:
        /*001c*/ 	.word	index@($__internal_1_$__cuda_sm10x_tcgen05_guardrail_trap_phase_invalid_during_alloc)
        /*0020*/ 	.word	0x00000000


	//----- nvinfo : EIATTR_FRAME_SIZE
	.align		4
.L_23:
        /*0024*/ 	.byte	0x04, 0x11
        /*0026*/ 	.short	(.L_25 - .L_24)
	.align		4
.L_24:
        /*0028*/ 	.word	index@($__internal_0_$__cuda_sm10x_tcgen05_guardrail_trap_col_being_dealloced_not_returned_by_alloc)
        /*002c*/ 	.word	0x00000000


	//----- nvinfo : EIATTR_FRAME_SIZE
	.align		4
.L_25:
        /*0030*/ 	.byte	0x04, 0x11
        /*0032*/ 	.short	(.L_27 - .L_26)
	.align		4
.L_26:
        /*0034*/ 	.word	index@(_ZN7cutlass13device_kernelINS_4gemm6kernel13GemmUniversalIN4cute5tupleIJiiiiEEENS1_10collective13CollectiveMmaINS1_35MainloopSm100TmaUmmaWarpSpecializedILi3ELi2ELi4ENS5_IJNS4_1CILi2EEENSA_ILi1EEESC_EEEEENS5_IJNSA_ILi128EEESF_NSA_ILi64EEEEEENS_10bfloat16_tENS5_IJlSC_lEEESI_SJ_NS4_8TiledMMAINS4_8MMA_AtomIJNS4_26SM100_MMA_F16BF16_2x1SM_SSISI_SI_fLi128ELi128ELNS4_4UMMA5MajorE0ELSO_0ELNSN_7ScaleInE0ELSP_0EEEEEENS4_6LayoutINS5_IJSC_SC_SC_EEENS5_IJNSA_ILi0EEESU_SU_EEEEENS5_IJNS4_10UnderscoreESX_SX_EEEEENS4_18SM100_TMA_2SM_LOADENS4_14ComposedLayoutINS4_7SwizzleILi3ELi4ELi3EEENS4_18smem_ptr_flag_bitsILi16EEENSS_INS5_IJNSA_ILi8EEESG_EEENS5_IJSG_SC_EEEEEEEvNS4_8identityES10_S1A_vS1B_EENS_8epilogue10collective18CollectiveEpilogueINS1D_23Sm100TmaWarpSpecializedILi4ELi2ELi16ELb1ELb0EEEJNS5_IJSG_SF_SG_EEENS5_IJNSS_ISG_SC_EENSS_INS5_IJNSA_ILi16EEESB_EEENS5_IJSC_SG_EEEEEEEESI_SJ_SI_SJ_NS1D_6fusion15FusionCallbacksIS1H_NS1P_17LinearCombinationISI_fSI_fLNS_15FloatRoundStyleE2EEES1I_S1O_JEEENS4_5SM1004TMEM4LOAD26SM100_TMEM_LOAD_32dp32b16xENS4_13SM90_TMA_LOADENS11_INS12_ILi1ELi4ELi3EEES15_NSS_INS5_IJS16_S1K_EEENS5_IJS1K_SC_EEEEEEENS4_39AutoVectorizingCopyWithAssumedAlignmentILi128EEENS4_14SM90_TMA_STOREES24_S26_S26_EEEvvEEEEvNT_6ParamsE)
        /*0038*/ 	.word	0x00000000


	//----- nvinfo : EIATTR_MIN_STACK_SIZE
	.align		4
.L_27:
        /*003c*/ 	.byte	0x04, 0x12
        /*003e*/ 	.short	(.L_29 - .L_28)
	.align		4
.L_28:
        /*0040*/ 	.word	index@(_ZN7cutlass13device_kernelINS_4gemm6kernel13GemmUniversalIN4cute5tupleIJiiiiEEENS1_10collective13CollectiveMmaINS1_35MainloopSm100TmaUmmaWarpSpecializedILi3ELi2ELi4ENS5_IJNS4_1CILi2EEENSA_ILi1EEESC_EEEEENS5_IJNSA_ILi128EEESF_NSA_ILi64EEEEEENS_10bfloat16_tENS5_IJlSC_lEEESI_SJ_NS4_8TiledMMAINS4_8MMA_AtomIJNS4_26SM100_MMA_F16BF16_2x1SM_SSISI_SI_fLi128ELi128ELNS4_4UMMA5MajorE0ELSO_0ELNSN_7ScaleInE0ELSP_0EEEEEENS4_6LayoutINS5_IJSC_SC_SC_EEENS5_IJNSA_ILi0EEESU_SU_EEEEENS5_IJNS4_10UnderscoreESX_SX_EEEEENS4_18SM100_TMA_2SM_LOADENS4_14ComposedLayoutINS4_7SwizzleILi3ELi4ELi3EEENS4_18smem_ptr_flag_bitsILi16EEENSS_INS5_IJNSA_ILi8EEESG_EEENS5_IJSG_SC_EEEEEEEvNS4_8identityES10_S1A_vS1B_EENS_8epilogue10collective18CollectiveEpilogueINS1D_23Sm100TmaWarpSpecializedILi4ELi2ELi16ELb1ELb0EEEJNS5_IJSG_SF_SG_EEENS5_IJNSS_ISG_SC_EENSS_INS5_IJNSA_ILi16EEESB_EEENS5_IJSC_SG_EEEEEEEESI_SJ_SI_SJ_NS1D_6fusion15FusionCallbacksIS1H_NS1P_17LinearCombinationISI_fSI_fLNS_15FloatRoundStyleE2EEES1I_S1O_JEEENS4_5SM1004TMEM4LOAD26SM100_TMEM_LOAD_32dp32b16xENS4_13SM90_TMA_LOADENS11_INS12_ILi1ELi4ELi3EEES15_NSS_INS5_IJS16_S1K_EEENS5_IJS1K_SC_EEEEEEENS4_39AutoVectorizingCopyWithAssumedAlignmentILi128EEENS4_14SM90_TMA_STOREES24_S26_S26_EEEvvEEEEvNT_6ParamsE)
        /*0044*/ 	.word	0x00000000
.L_29:


//--------------------- .nv.compat                --------------------------
	.section	.nv.compat,"",@"SHT_CUDA_COMPAT_INFO"
	.align	4
        /*0000*/ 	.byte	0x02, 0x09, 0x01, 0x00, 0x02, 0x02, 0x02, 0x00, 0x02, 0x05, 0x05, 0x00, 0x03, 0x07, 0x01, 0x01
        /*0010*/ 	.byte	0x02, 0x03, 0x01, 0x00, 0x02, 0x06, 0x01, 0x00, 0x04, 0x0b, 0x08, 0x00, 0x09, 0x00, 0x00, 0x00
        /*0020*/ 	.byte	0x00, 0x00, 0x00, 0x00


//--------------------- .nv.info._ZN7cutlass13device_kernelINS_4gemm6kernel13GemmUniversalIN4cute5tupleIJiiiiEEENS1_10collective13CollectiveMmaINS1_35MainloopSm100TmaUmmaWarpSpecializedILi3ELi2ELi4ENS5_IJNS4_1CILi2EEENSA_ILi1EEESC_EEEEENS5_IJNSA_ILi128EEESF_NSA_ILi64EEEEEENS_10bfloat16_tENS5_IJlSC_lEEESI_SJ_NS4_8TiledMMAINS4_8MMA_AtomIJNS4_26SM100_MMA_F16BF16_2x1SM_SSISI_SI_fLi128ELi128ELNS4_4UMMA5MajorE0ELSO_0ELNSN_7ScaleInE0ELSP_0EEEEEENS4_6LayoutINS5_IJSC_SC_SC_EEENS5_IJNSA_ILi0EEESU_SU_EEEEENS5_IJNS4_10UnderscoreESX_SX_EEEEENS4_18SM100_TMA_2SM_LOADENS4_14ComposedLayoutINS4_7SwizzleILi3ELi4ELi3EEENS4_18smem_ptr_flag_bitsILi16EEENSS_INS5_IJNSA_ILi8EEESG_EEENS5_IJSG_SC_EEEEEEEvNS4_8identityES10_S1A_vS1B_EENS_8epilogue10collective18CollectiveEpilogueINS1D_23Sm100TmaWarpSpecializedILi4ELi2ELi16ELb1ELb0EEEJNS5_IJSG_SF_SG_EEENS5_IJNSS_ISG_SC_EENSS_INS5_IJNSA_ILi16EEESB_EEENS5_IJSC_SG_EEEEEEEESI_SJ_SI_SJ_NS1D_6fusion15FusionCallbacksIS1H_NS1P_17LinearCombinationISI_fSI_fLNS_15FloatRoundStyleE2EEES1I_S1O_JEEENS4_5SM1004TMEM4LOAD26SM100_TMEM_LOAD_32dp32b16xENS4_13SM90_TMA_LOADENS11_INS12_ILi1ELi4ELi3EEES15_NSS_INS5_IJS16_S1K_EEENS5_IJS1K_SC_EEEEEEENS4_39AutoVectorizingCopyWithAssumedAlignmentILi128EEENS4_14SM90_TMA_STOREES24_S26_S26_EEEvvEEEEvNT_6ParamsE --------------------------
	.section	.nv.info._ZN7cutlass13device_kernelINS_4gemm6kernel13GemmUniversalIN4cute5tupleIJiiiiEEENS1_10collective13CollectiveMmaINS1_35MainloopSm100TmaUmmaWarpSpecializedILi3ELi2ELi4ENS5_IJNS4_1CILi2EEENSA_ILi1EEESC_EEEEENS5_IJNSA_ILi128EEESF_NSA_ILi64EEEEEENS_10bfloat16_tENS5_IJlSC_lEEESI_SJ_NS4_8TiledMMAINS4_8MMA_AtomIJNS4_26SM100_MMA_F16BF16_2x1SM_SSISI_SI_fLi128ELi128ELNS4_4UMMA5MajorE0ELSO_0ELNSN_7ScaleInE0ELSP_0EEEEEENS4_6LayoutINS5_IJSC_SC_SC_EEENS5_IJNSA_ILi0EEESU_SU_EEEEENS5_IJNS4_10UnderscoreESX_SX_EEEEENS4_18SM100_TMA_2SM_LOADENS4_14ComposedLayoutINS4_7SwizzleILi3ELi4ELi3EEENS4_18smem_ptr_flag_bitsILi16EEENSS_INS5_IJNSA_ILi8EEESG_EEENS5_IJSG_SC_EEEEEEEvNS4_8identityES10_S1A_vS1B_EENS_8epilogue10collective18CollectiveEpilogueINS1D_23Sm100TmaWarpSpecializedILi4ELi2ELi16ELb1ELb0EEEJNS5_IJSG_SF_SG_EEENS5_IJNSS_ISG_SC_EENSS_INS5_IJNSA_ILi16EEESB_EEENS5_IJSC_SG_EEEEEEEESI_SJ_SI_SJ_NS1D_6fusion15FusionCallbacksIS1H_NS1P_17LinearCombinationISI_fSI_fLNS_15FloatRoundStyleE2EEES1I_S1O_JEEENS4_5SM1004TMEM4LOAD26SM100_TMEM_LOAD_32dp32b16xENS4_13SM90_TMA_LOADENS11_INS12_ILi1ELi4ELi3EEES15_NSS_INS5_IJS16_S1K_EEENS5_IJS1K_SC_EEEEEEENS4_39AutoVectorizingCopyWithAssumedAlignmentILi128EEENS4_14SM90_TMA_STOREES24_S26_S26_EEEvvEEEEvNT_6ParamsE,"",@"SHT_CUDA_INFO"
	.sectionflags	@""
	.align	4


	//----- nvinfo : EIATTR_CUDA_API_VERSION
	.align		4
        /*0000*/ 	.byte	0x04, 0x37
        /*0002*/ 	.short	(.L_31 - .L_30)
.L_30:
        /*0004*/ 	.word	0x00000082


	//----- nvinfo : EIATTR_KPARAM_INFO
	.align		4
.L_31:
        /*0008*/ 	.byte	0x04, 0x17
        /*000a*/ 	.short	(.L_33 - .L_32)
.L_32:
        /*000c*/ 	.word	0x00000000
        /*0010*/ 	.short	0x0000
        /*0012*/ 	.short	0x0000
        /*0014*/ 	.byte	0x00, 0xf0, 0x01, 0x20


	//----- nvinfo : EIATTR_AT_ENTRY_FRAGMENTS
	.align		4
.L_33:
        /*0018*/ 	.byte	0x04, 0x4f
        /*001a*/ 	.short	(.L_35 - .L_34)


	//   ....[0]....
.L_34:
        /*001c*/ 	.word	0x00000007


	//----- nvinfo : EIATTR_RESERVED_SMEM_USED
	.align		4
.L_35:
        /*0020*/ 	.byte	0x01, 0x41
	.zero		2


	//----- nvinfo : EIATTR_SPARSE_MMA_MASK
	.align		4
        /*0024*/ 	.byte	0x03, 0x50
        /*0026*/ 	.short	0x0000


	//----- nvinfo : EIATTR_TCGEN05_2CTA_USED
	.align		4
        /*0028*/ 	.byte	0x01, 0x52
	.zero		2


	//----- nvinfo : EIATTR_MAXREG_COUNT
	.align		4
        /*002c*/ 	.byte	0x03, 0x1b
        /*002e*/ 	.short	0x00ff


	//----- nvinfo : EIATTR_NUM_BARRIERS
	.align		4
        /*0030*/ 	.byte	0x02, 0x4c
        /*0032*/ 	.byte	0x07
	.zero		1


	//----- nvinfo : EIATTR_EXTERNS
	.align		4
        /*0034*/ 	.byte	0x04, 0x0f
        /*0036*/ 	.short	(.L_37 - .L_36)


	//   ....[0]....
	.align		4
.L_36:
        /*0038*/ 	.word	index@(__assertfail)


	//----- nvinfo : EIATTR_MERCURY_ISA_VERSION
	.align		4
.L_37:
        /*003c*/ 	.byte	0x03, 0x5f
        /*003e*/ 	.short	0x0101


	//----- nvinfo : EIATTR_INT_WARP_WIDE_INSTR_OFFSETS
	.align		4
        /*0040*/ 	.byte	0x04, 0x31
        /*0042*/ 	.short	(.L_39 - .L_38)


	//   ....[0]....
.L_38:
        /*0044*/ 	.word	0x00000cf0


	//   ....[1]....
        /*0048*/ 	.word	0x00000d90


	//   ....[2]....
        /*004c*/ 	.word	0x000020c0


	//   ....[3]....
        /*0050*/ 	.word	0x00003f10


	//   ....[4]....
        /*0054*/ 	.word	0x00003f30


	//   ....[5]....
        /*0058*/ 	.word	0x00003f60


	//   ....[6]....
        /*005c*/ 	.word	0x000048a0


	//   ....[7]....
        /*0060*/ 	.word	0x000048c0


	//   ....[8]....
        /*0064*/ 	.word	0x000049b0


	//   ....[9]....
        /*0068*/ 	.word	0x00004a70


	//   ....[10]....
        /*006c*/ 	.word	0x00004a90


	//   ....[11]....
        /*0070*/ 	.word	0x00004b80


	//   ....[12]....
        /*0074*/ 	.word	0x00004c50


	//   ....[13]....
        /*0078*/ 	.word	0x00004c70


	//   ....[14]....
        /*007c*/ 	.word	0x00004da0


	//   ....[15]....
        /*0080*/ 	.word	0x00004f20


	//   ....[16]....
        /*0084*/ 	.word	0x00004f30


	//   ....[17]....
        /*0088*/ 	.word	0x000050c0


	//----- nvinfo : EIATTR_COOP_GROUP_MASK_REGIDS
	.align		4
.L_39:
        /*008c*/ 	.byte	0x04, 0x29
        /*008e*/ 	.short	(.L_41 - .L_40)


	//   ....[0]....
.L_40:
        /*0090*/ 	.word	0xffffffff


	//   ....[1]....
        /*0094*/ 	.word	0xffffffff


	//   ....[2]....
        /*0098*/ 	.word	0xffffffff


	//   ....[3]....
        /*009c*/ 	.word	0xffffffff


	//   ....[4]....
        /*00a0*/ 	.word	0xffffffff


	//   ....[5]....
        /*00a4*/ 	.word	0xffffffff


	//   ....[6]....
        /*00a8*/ 	.word	0xffffffff


	//   ....[7]....
        /*00ac*/ 	.word	0xffffffff


	//   ....[8]....
        /*00b0*/ 	.word	0xffffffff


	//   ....[9]....
        /*00b4*/ 	.word	0xffffffff


	//   ....[10]....
        /*00b8*/ 	.word	0xffffffff


	//   ....[11]....
        /*00bc*/ 	.word	0xffffffff


	//   ....[12]....
        /*00c0*/ 	.word	0xffffffff


	//   ....[13]....
        /*00c4*/ 	.word	0xffffffff


	//----- nvinfo : EIATTR_COOP_GROUP_INSTR_OFFSETS
	.align		4
.L_41:
        /*00c8*/ 	.byte	0x04, 0x28
        /*00ca*/ 	.short	(.L_43 - .L_42)


	//   ....[0]....
.L_42:
        /*00cc*/ 	.word	0x000000c0


	//   ....[1]....
        /*00d0*/ 	.word	0x00000500


	//   ....[2]....
        /*00d4*/ 	.word	0x00000660


	//   ....[3]....
        /*00d8*/ 	.word	0x000007f0


	//   ....[4]....
        /*00dc*/ 	.word	0x000008e0


	//   ....[5]....
        /*00e0*/ 	.word	0x00000a40


	//   ....[6]....
        /*00e4*/ 	.word	0x00000bd0


	//   ....[7]....
        /*00e8*/ 	.word	0x00000e10


	//   ....[8]....
        /*00ec*/ 	.word	0x00001fa0


	//   ....[9]....
        /*00f0*/ 	.word	0x00002cf0


	//   ....[10]....
        /*00f4*/ 	.word	0x000031c0


	//   ....[11]....
        /*00f8*/ 	.word	0x000031f0


	//   ....[12]....
        /*00fc*/ 	.word	0x00003e10


	//   ....[13]....
        /*0100*/ 	.word	0x00004020


	//----- nvinfo : EIATTR_VRC_CTA_INIT_COUNT
	.align		4
.L_43:
        /*0104*/ 	.byte	0x02, 0x4a
        /*0106*/ 	.byte	0x80
	.zero		1


	//----- nvinfo : EIATTR_SYSCALL_OFFSETS
	.align		4
        /*0108*/ 	.byte	0x04, 0x46
        /*010a*/ 	.short	(.L_45 - .L_44)


	//   ....[0]....
.L_44:
        /*010c*/ 	.word	0x00005b80


	//   ....[1]....
        /*0110*/ 	.word	0x00005c70


	//   ....[2]....
        /*0114*/ 	.word	0x000063b0


	//   ....[3]....
        /*0118*/ 	.word	0x00006cd0


	//   ....[4]....
        /*011c*/ 	.word	0x00007590


	//   ....[5]....
        /*0120*/ 	.word	0x00007e50


	//----- nvinfo : EIATTR_MBARRIER_INSTR_OFFSETS
	.align		4
.L_45:
        /*0124*/ 	.byte	0x04, 0x39
        /*0126*/ 	.short	(.L_47 - .L_46)


	//   ....[0]....
.L_46:
        /*0128*/ 	.word	0x000005f0
        /*012c*/ 	.word	0x000000ff
        /*0130*/ 	.word	0x00000000
        /*0134*/ 	.short	0x0100
        /*0136*/ 	.byte	0x08
	.zero		1


	//   ....[1]....
        /*0138*/ 	.word	0x00000600
        /*013c*/ 	.word	0x000000ff
        /*0140*/ 	.word	0x00000018
        /*0144*/ 	.short	0x0100
        /*0146*/ 	.byte	0x08
	.zero		1


	//   ....[2]....
        /*0148*/ 	.word	0x00000610
        /*014c*/ 	.word	0x000000ff
        /*0150*/ 	.word	0x00000008
        /*0154*/ 	.short	0x0100
        /*0156*/ 	.byte	0x08
	.zero		1


	//   ....[3]....
        /*0158*/ 	.word	0x00000620
        /*015c*/ 	.word	0x000000ff
        /*0160*/ 	.word	0x00000020
        /*0164*/ 	.short	0x0100
        /*0166*/ 	.byte	0x08
	.zero		1


	//   ....[4]....
        /*0168*/ 	.word	0x00000630
        /*016c*/ 	.word	0x000000ff
        /*0170*/ 	.word	0x00000010
        /*0174*/ 	.short	0x0100
        /*0176*/ 	.byte	0x08
	.zero		1


	//   ....[5]....
        /*0178*/ 	.word	0x00000640
        /*017c*/ 	.word	0x000000ff
        /*0180*/ 	.word	0x00000028
        /*0184*/ 	.short	0x0100
        /*0186*/ 	.byte	0x08
	.zero		1


	//   ....[6]....
        /*0188*/ 	.word	0x00000760
        /*018c*/ 	.word	0x000000ff
        /*0190*/ 	.word	0x00000030
        /*0194*/ 	.short	0x0100
        /*0196*/ 	.byte	0x09
	.zero		1


	//   ....[7]....
        /*0198*/ 	.word	0x00000770
        /*019c*/ 	.word	0x000000ff
        /*01a0*/ 	.word	0x00000050
        /*01a4*/ 	.short	0x0100
        /*01a6*/ 	.byte	0x09
	.zero		1


	//   ....[8]....
        /*01a8*/ 	.word	0x00000780
        /*01ac*/ 	.word	0x000000ff
        /*01b0*/ 	.word	0x00000038
        /*01b4*/ 	.short	0x0100
        /*01b6*/ 	.byte	0x09
	.zero		1


	//   ....[9]....
        /*01b8*/ 	.word	0x00000790
        /*01bc*/ 	.word	0x000000ff
        /*01c0*/ 	.word	0x00000058
        /*01c4*/ 	.short	0x0100
        /*01c6*/ 	.byte	0x09
	.zero		1


	//   ....[10]....
        /*01c8*/ 	.word	0x000007a0
        /*01cc*/ 	.word	0x000000ff
        /*01d0*/ 	.word	0x00000040
        /*01d4*/ 	.short	0x0100
        /*01d6*/ 	.byte	0x09
	.zero		1


	//   ....[11]....
        /*01d8*/ 	.word	0x000007b0
        /*01dc*/ 	.word	0x000000ff
        /*01e0*/ 	.word	0x00000060
        /*01e4*/ 	.short	0x0100
        /*01e6*/ 	.byte	0x09
	.zero		1


	//   ....[12]....
        /*01e8*/ 	.word	0x000007c0
        /*01ec*/ 	.word	0x000000ff
        /*01f0*/ 	.word	0x00000048
        /*01f4*/ 	.short	0x0100
        /*01f6*/ 	.byte	0x09
	.zero		1


	//   ....[13]....
        /*01f8*/ 	.word	0x000007d0
        /*01fc*/ 	.word	0x000000ff
        /*0200*/ 	.word	0x00000068
        /*0204*/ 	.short	0x0100
        /*0206*/ 	.byte	0x09
	.zero		1


	//   ....[14]....
        /*0208*/ 	.word	0x000008b0
        /*020c*/ 	.word	0x000000ff
        /*0210*/ 	.word	0x00000070
        /*0214*/ 	.short	0x0100
        /*0216*/ 	.byte	0x08
	.zero		1


	//   ....[15]....
        /*0218*/ 	.word	0x000008c0
        /*021c*/ 	.word	0x000000ff
        /*0220*/ 	.word	0x00000078
        /*0224*/ 	.short	0x0100
        /*0226*/ 	.byte	0x08
	.zero		1


	//   ....[16]....
        /*0228*/ 	.word	0x000009f0
        /*022c*/ 	.word	0x000000ff
        /*0230*/ 	.word	0x00000080
        /*0234*/ 	.short	0x0100
        /*0236*/ 	.byte	0x08
	.zero		1


	//   ....[17]....
        /*0238*/ 	.word	0x00000a00
        /*023c*/ 	.word	0x000000ff
        /*0240*/ 	.word	0x00000090
        /*0244*/ 	.short	0x0100
        /*0246*/ 	.byte	0x08
	.zero		1


	//   ....[18]....
        /*0248*/ 	.word	0x00000a10
        /*024c*/ 	.word	0x000000ff
        /*0250*/ 	.word	0x00000088
        /*0254*/ 	.short	0x0100
        /*0256*/ 	.byte	0x08
	.zero		1


	//   ....[19]....
        /*0258*/ 	.word	0x00000a20
        /*025c*/ 	.word	0x000000ff
        /*0260*/ 	.word	0x00000098
        /*0264*/ 	.short	0x0100
        /*0266*/ 	.byte	0x08
	.zero		1


	//   ....[20]....
        /*0268*/ 	.word	0x00000b40
        /*026c*/ 	.word	0x000000ff
        /*0270*/ 	.word	0x000000a0
        /*0274*/ 	.short	0x0100
        /*0276*/ 	.byte	0x09
	.zero		1


	//   ....[21]....
        /*0278*/ 	.word	0x00000b50
        /*027c*/ 	.word	0x000000ff
        /*0280*/ 	.word	0x000000c0
        /*0284*/ 	.short	0x0100
        /*0286*/ 	.byte	0x09
	.zero		1


	//   ....[22]....
        /*0288*/ 	.word	0x00000b60
        /*028c*/ 	.word	0x000000ff
        /*0290*/ 	.word	0x000000a8
        /*0294*/ 	.short	0x0100
        /*0296*/ 	.byte	0x09
	.zero		1


	//   ....[23]....
        /*0298*/ 	.word	0x00000b70
        /*029c*/ 	.word	0x000000ff
        /*02a0*/ 	.word	0x000000c8
        /*02a4*/ 	.short	0x0100
        /*02a6*/ 	.byte	0x09
	.zero		1


	//   ....[24]....
        /*02a8*/ 	.word	0x00000b80
        /*02ac*/ 	.word	0x000000ff
        /*02b0*/ 	.word	0x000000b0
        /*02b4*/ 	.short	0x0100
        /*02b6*/ 	.byte	0x09
	.zero		1


	//   ....[25]....
        /*02b8*/ 	.word	0x00000b90
        /*02bc*/ 	.word	0x000000ff
        /*02c0*/ 	.word	0x000000d0
        /*02c4*/ 	.short	0x0100
        /*02c6*/ 	.byte	0x09
	.zero		1


	//   ....[26]....
        /*02c8*/ 	.word	0x00000ba0
        /*02cc*/ 	.word	0x000000ff
        /*02d0*/ 	.word	0x000000b8
        /*02d4*/ 	.short	0x0100
        /*02d6*/ 	.byte	0x09
	.zero		1


	//   ....[27]....
        /*02d8*/ 	.word	0x00000bb0
        /*02dc*/ 	.word	0x000000ff
        /*02e0*/ 	.word	0x000000d8
        /*02e4*/ 	.short	0x0100
        /*02e6*/ 	.byte	0x09
	.zero		1


	//   ....[28]....
        /*02e8*/ 	.word	0x00000ca0
        /*02ec*/ 	.word	0x000000ff
        /*02f0*/ 	.word	0x000000e0
        /*02f4*/ 	.short	0x0100
        /*02f6*/ 	.byte	0x08
	.zero		1


	//   ....[29]....
        /*02f8*/ 	.word	0x00000cb0
        /*02fc*/ 	.word	0x000000ff
        /*0300*/ 	.word	0x000000f0
        /*0304*/ 	.short	0x0100
        /*0306*/ 	.byte	0x08
	.zero		1


	//   ....[30]....
        /*0308*/ 	.word	0x00000cc0
        /*030c*/ 	.word	0x000000ff
        /*0310*/ 	.word	0x000000e8
        /*0314*/ 	.short	0x0100
        /*0316*/ 	.byte	0x08
	.zero		1


	//   ....[31]....
        /*0318*/ 	.word	0x00000cd0
        /*031c*/ 	.word	0x000000ff
        /*0320*/ 	.word	0x000000f8
        /*0324*/ 	.short	0x0100
        /*0326*/ 	.byte	0x08
	.zero		1


	//   ....[32]....
        /*0328*/ 	.word	0x00000dc0
        /*032c*/ 	.word	0x000000ff
        /*0330*/ 	.word	0x00000100
        /*0334*/ 	.short	0x0100
        /*0336*/ 	.byte	0x07
	.zero		1


	//   ....[33]....
        /*0338*/ 	.word	0x000017d0
        /*033c*/ 	.word	0x00000003
        /*0340*/ 	.word	0x000000f0
        /*0344*/ 	.short	0x010a
        /*0346*/ 	.byte	0xff
	.zero		1


	//   ....[34]....
        /*0348*/ 	.word	0x00001800
        /*034c*/ 	.word	0x00000003
        /*0350*/ 	.word	0x000000e0
        /*0354*/ 	.short	0x0101
        /*0356*/ 	.byte	0xff
	.zero		1


	//   ....[35]....
        /*0358*/ 	.word	0x00001900
        /*035c*/ 	.word	0x000000ff
        /*0360*/ 	.word	0x00000018
        /*0364*/ 	.short	0x010a
        /*0366*/ 	.byte	0x08
	.zero		1


	//   ....[36]....
        /*0368*/ 	.word	0x000019c0
        /*036c*/ 	.word	0x000000ff
        /*0370*/ 	.word	0x00000018
        /*0374*/ 	.short	0x010a
        /*0376*/ 	.byte	0x21
	.zero		1


	//   ....[37]....
        /*0378*/ 	.word	0x00001b80
        /*037c*/ 	.word	0x000000ff
        /*0380*/ 	.word	0x00000018
        /*0384*/ 	.short	0x010a
        /*0386*/ 	.byte	0x08
	.zero		1


	//   ....[38]....
        /*0388*/ 	.word	0x00001c60
        /*038c*/ 	.word	0x000000ff
        /*0390*/ 	.word	0x00000078
        /*0394*/ 	.short	0x0101
        /*0396*/ 	.byte	0x06
	.zero		1


	//   ....[39]....
        /*0398*/ 	.word	0x00001c80
        /*039c*/ 	.word	0x000000ff
        /*03a0*/ 	.word	0x00000018
        /*03a4*/ 	.short	0x010a
        /*03a6*/ 	.byte	0x08
	.zero		1


	//   ....[40]....
        /*03a8*/ 	.word	0x00001d00
        /*03ac*/ 	.word	0x000000ff
        /*03b0*/ 	.word	0x00000018
        /*03b4*/ 	.short	0x010a
        /*03b6*/ 	.byte	0x11
	.zero		1


	//   ....[41]....
        /*03b8*/ 	.word	0x00001e90
        /*03bc*/ 	.word	0x000000ff
        /*03c0*/ 	.word	0x00000018
        /*03c4*/ 	.short	0x010a
        /*03c6*/ 	.byte	0x08
	.zero		1


	//   ....[42]....
        /*03c8*/ 	.word	0x00001fd0
        /*03cc*/ 	.word	0x00000002
        /*03d0*/ 	.word	0x00000080
        /*03d4*/ 	.short	0x010a
        /*03d6*/ 	.byte	0xff
	.zero		1


	//   ....[43]....
        /*03d8*/ 	.word	0x00002090
        /*03dc*/ 	.word	0x00000002
        /*03e0*/ 	.word	0x00000000
        /*03e4*/ 	.short	0x0101
        /*03e6*/ 	.byte	0xff
	.zero		1


	//   ....[44]....
        /*03e8*/ 	.word	0x000025f0
        /*03ec*/ 	.word	0x000000ff
        /*03f0*/ 	.word	0x00000000
        /*03f4*/ 	.short	0x010a
        /*03f6*/ 	.byte	0x04
	.zero		1


	//   ....[45]....
        /*03f8*/ 	.word	0x00002680
        /*03fc*/ 	.word	0x000000ff
        /*0400*/ 	.word	0x00000000
        /*0404*/ 	.short	0x010a
        /*0406*/ 	.byte	0x04
	.zero		1


	//   ....[46]....
        /*0408*/ 	.word	0x00002720
        /*040c*/ 	.word	0x00000000
        /*0410*/ 	.word	0x00000000
        /*0414*/ 	.short	0x010a
        /*0416*/ 	.byte	0xff
	.zero		1


	//   ....[47]....
        /*0418*/ 	.word	0x00002850
        /*041c*/ 	.word	0x00000000
        /*0420*/ 	.word	0x000000e0
        /*0424*/ 	.short	0x010a
        /*0426*/ 	.byte	0xff
	.zero		1


	//   ....[48]....
        /*0428*/ 	.word	0x000028c0
        /*042c*/ 	.word	0x00000004
        /*0430*/ 	.word	0x00000000
        /*0434*/ 	.short	0x0101
        /*0436*/ 	.byte	0xff
	.zero		1


	//   ....[49]....
        /*0438*/ 	.word	0x000028e0
        /*043c*/ 	.word	0x000000ff
        /*0440*/ 	.word	0x00000090
        /*0444*/ 	.short	0x010a
        /*0446*/ 	.byte	0x05
	.zero		1


	//   ....[50]....
        /*0448*/ 	.word	0x00002a00
        /*044c*/ 	.word	0x00000000
        /*0450*/ 	.word	0x00000080
        /*0454*/ 	.short	0x010a
        /*0456*/ 	.byte	0xff
	.zero		1


	//   ....[51]....
        /*0458*/ 	.word	0x00002b00
        /*045c*/ 	.word	0x00000000
        /*0460*/ 	.word	0x00000000
        /*0464*/ 	.short	0x0101
        /*0466*/ 	.byte	0xff
	.zero		1


	//   ....[52]....
        /*0468*/ 	.word	0x00002b90
        /*046c*/ 	.word	0x000000ff
        /*0470*/ 	.word	0x00000090
        /*0474*/ 	.short	0x0106
        /*0476*/ 	.byte	0x05
	.zero		1


	//   ....[53]....
        /*0478*/ 	.word	0x00002bb0
        /*047c*/ 	.word	0x000000ff
        /*0480*/ 	.word	0x00000090
        /*0484*/ 	.short	0x010a
        /*0486*/ 	.byte	0x05
	.zero		1


	//   ....[54]....
        /*0488*/ 	.word	0x00002c40
        /*048c*/ 	.word	0x000000ff
        /*0490*/ 	.word	0x00000090
        /*0494*/ 	.short	0x0106
        /*0496*/ 	.byte	0x04
	.zero		1


	//   ....[55]....
        /*0498*/ 	.word	0x00002c80
        /*049c*/ 	.word	0x00000000
        /*04a0*/ 	.word	0x00000090
        /*04a4*/ 	.short	0x010a
        /*04a6*/ 	.byte	0xff
	.zero		1


	//   ....[56]....
        /*04a8*/ 	.word	0x00002ec0
        /*04ac*/ 	.word	0x000000ff
        /*04b0*/ 	.word	0x00000008
        /*04b4*/ 	.short	0x010a
        /*04b6*/ 	.byte	0x06
	.zero		1


	//   ....[57]....
        /*04b8*/ 	.word	0x00002ee0
        /*04bc*/ 	.word	0x000000ff
        /*04c0*/ 	.word	0x00000008
        /*04c4*/ 	.short	0x010a
        /*04c6*/ 	.byte	0x06
	.zero		1


	//   ....[58]....
        /*04c8*/ 	.word	0x00003070
        /*04cc*/ 	.word	0x000000ff
        /*04d0*/ 	.word	0x00000008
        /*04d4*/ 	.short	0x010a
        /*04d6*/ 	.byte	0x06
	.zero		1


	//   ....[59]....
        /*04d8*/ 	.word	0x00003090
        /*04dc*/ 	.word	0x000000ff
        /*04e0*/ 	.word	0x00000008
        /*04e4*/ 	.short	0x010a
        /*04e6*/ 	.byte	0x06
	.zero		1


	//   ....[60]....
        /*04e8*/ 	.word	0x00003150
        /*04ec*/ 	.word	0x000000ff
        /*04f0*/ 	.word	0x00000000
        /*04f4*/ 	.short	0x0101
        /*04f6*/ 	.byte	0x07
	.zero		1


	//   ....[61]....
        /*04f8*/ 	.word	0x00003490
        /*04fc*/ 	.word	0x00000000
        /*0500*/ 	.word	0x00000080
        /*0504*/ 	.short	0x010a
        /*0506*/ 	.byte	0xff
	.zero		1


	//   ....[62]....
        /*0508*/ 	.word	0x00003550
        /*050c*/ 	.word	0x00000000
        /*0510*/ 	.word	0x00000000
        /*0514*/ 	.short	0x0101
        /*0516*/ 	.byte	0xff
	.zero		1


	//   ....[63]....
        /*0518*/ 	.word	0x00003610
        /*051c*/ 	.word	0x000000ff
        /*0520*/ 	.word	0x00000000
        /*0524*/ 	.short	0x010a
        /*0526*/ 	.byte	0x08
	.zero		1


	//   ....[64]....
        /*0528*/ 	.word	0x00003620
        /*052c*/ 	.word	0x000000ff
        /*0530*/ 	.word	0x000000c0
        /*0534*/ 	.short	0x010a
        /*0536*/ 	.byte	0x09
	.zero		1


	//   ....[65]....
        /*0538*/ 	.word	0x000036d0
        /*053c*/ 	.word	0x000000ff
        /*0540*/ 	.word	0x00000000
        /*0544*/ 	.short	0x010a
        /*0546*/ 	.byte	0x08
	.zero		1


	//   ....[66]....
        /*0548*/ 	.word	0x00003800
        /*054c*/ 	.word	0x000000ff
        /*0550*/ 	.word	0x00000000
        /*0554*/ 	.short	0x010a
        /*0556*/ 	.byte	0x1e
	.zero		1


	//   ....[67]....
        /*0558*/ 	.word	0x00003b00
        /*055c*/ 	.word	0x000000ff
        /*0560*/ 	.word	0x00000000
        /*0564*/ 	.short	0x010a
        /*0566*/ 	.byte	0x08
	.zero		1


	//   ....[68]....
        /*0568*/ 	.word	0x00003b90
        /*056c*/ 	.word	0x000000ff
        /*0570*/ 	.word	0x00000000
        /*0574*/ 	.short	0x010a
        /*0576*/ 	.byte	0x08
	.zero		1


	//   ....[69]....
        /*0578*/ 	.word	0x00003c20
        /*057c*/ 	.word	0x000000ff
        /*0580*/ 	.word	0x00000000
        /*0584*/ 	.short	0x010a
        /*0586*/ 	.byte	0x08
	.zero		1


	//   ....[70]....
        /*0588*/ 	.word	0x00003cc0
        /*058c*/ 	.word	0x00000000
        /*0590*/ 	.word	0x00000000
        /*0594*/ 	.short	0x010a
        /*0596*/ 	.byte	0xff
	.zero		1


	//   ....[71]....
        /*0598*/ 	.word	0x00003d00
        /*059c*/ 	.word	0x00000000
        /*05a0*/ 	.word	0x00000000
        /*05a4*/ 	.short	0x010a
        /*05a6*/ 	.byte	0xff
	.zero		1


	//   ....[72]....
        /*05a8*/ 	.word	0x00003d70
        /*05ac*/ 	.word	0x000000ff
        /*05b0*/ 	.word	0x00000000
        /*05b4*/ 	.short	0x0101
        /*05b6*/ 	.byte	0x05
	.zero		1


	//   ....[73]....
        /*05b8*/ 	.word	0x00003db0
        /*05bc*/ 	.word	0x000000ff
        /*05c0*/ 	.word	0x00000100
        /*05c4*/ 	.short	0x010a
        /*05c6*/ 	.byte	0x07
	.zero		1


	//   ....[74]....
        /*05c8*/ 	.word	0x00003e00
        /*05cc*/ 	.word	0x000000ff
        /*05d0*/ 	.word	0x00000000
        /*05d4*/ 	.short	0x0101
        /*05d6*/ 	.byte	0x05
	.zero		1


	//   ....[75]....
        /*05d8*/ 	.word	0x00004250
        /*05dc*/ 	.word	0x00000000
        /*05e0*/ 	.word	0x00000080
        /*05e4*/ 	.short	0x010a
        /*05e6*/ 	.byte	0xff
	.zero		1


	//   ....[76]....
        /*05e8*/ 	.word	0x00004310
        /*05ec*/ 	.word	0x00000000
        /*05f0*/ 	.word	0x00000000
        /*05f4*/ 	.short	0x0101
        /*05f6*/ 	.byte	0xff
	.zero		1


	//   ....[77]....
        /*05f8*/ 	.word	0x00004630
        /*05fc*/ 	.word	0x000000ff
        /*0600*/ 	.word	0x00000078
        /*0604*/ 	.short	0x010a
        /*0606*/ 	.byte	0x07
	.zero		1


	//   ....[78]....
        /*0608*/ 	.word	0x00004820
        /*060c*/ 	.word	0x000000ff
        /*0610*/ 	.word	0x00000050
        /*0614*/ 	.short	0x010a
        /*0616*/ 	.byte	0x07
	.zero		1


	//   ....[79]....
        /*0618*/ 	.word	0x00004a10
        /*061c*/ 	.word	0x000000ff
        /*0620*/ 	.word	0x00000030
        /*0624*/ 	.short	0x010b
        /*0626*/ 	.byte	0x07
	.zero		1


	//   ....[80]....
        /*0628*/ 	.word	0x00004a20
        /*062c*/ 	.word	0x000000ff
        /*0630*/ 	.word	0x00000000
        /*0634*/ 	.short	0x0101
        /*0636*/ 	.byte	0x0e
	.zero		1


	//   ....[81]....
        /*0638*/ 	.word	0x00004a40
        /*063c*/ 	.word	0x000000ff
        /*0640*/ 	.word	0x00000058
        /*0644*/ 	.short	0x010a
        /*0646*/ 	.byte	0x07
	.zero		1


	//   ....[82]....
        /*0648*/ 	.word	0x00004bf0
        /*064c*/ 	.word	0x000000ff
        /*0650*/ 	.word	0x00000038
        /*0654*/ 	.short	0x010b
        /*0656*/ 	.byte	0x07
	.zero		1


	//   ....[83]....
        /*0658*/ 	.word	0x00004c00
        /*065c*/ 	.word	0x000000ff
        /*0660*/ 	.word	0x00000000
        /*0664*/ 	.short	0x0101
        /*0666*/ 	.byte	0x0e
	.zero		1


	//   ....[84]....
        /*0668*/ 	.word	0x00004c10
        /*066c*/ 	.word	0x000000ff
        /*0670*/ 	.word	0x00000060
        /*0674*/ 	.short	0x010a
        /*0676*/ 	.byte	0x07
	.zero		1


	//   ....[85]....
        /*0678*/ 	.word	0x00004e40
        /*067c*/ 	.word	0x000000ff
        /*0680*/ 	.word	0x00000040
        /*0684*/ 	.short	0x010b
        /*0686*/ 	.byte	0x07
	.zero		1


	//   ....[86]....
        /*0688*/ 	.word	0x00004eb0
        /*068c*/ 	.word	0x000000ff
        /*0690*/ 	.word	0x00000000
        /*0694*/ 	.short	0x0101
        /*0696*/ 	.byte	0x0e
	.zero		1


	//   ....[87]....
        /*0698*/ 	.word	0x00004ef0
        /*069c*/ 	.word	0x000000ff
        /*06a0*/ 	.word	0x00000068
        /*06a4*/ 	.short	0x010a
        /*06a6*/ 	.byte	0x07
	.zero		1


	//   ....[88]....
        /*06a8*/ 	.word	0x00005120
        /*06ac*/ 	.word	0x000000ff
        /*06b0*/ 	.word	0x00000048
        /*06b4*/ 	.short	0x010b
        /*06b6*/ 	.byte	0x07
	.zero		1


	//   ....[89]....
        /*06b8*/ 	.word	0x00005140
        /*06bc*/ 	.word	0x000000ff
        /*06c0*/ 	.word	0x00000000
        /*06c4*/ 	.short	0x0101
        /*06c6*/ 	.byte	0x0d
	.zero		1


	//   ....[90]....
        /*06c8*/ 	.word	0x00005170
        /*06cc*/ 	.word	0x000000ff
        /*06d0*/ 	.word	0x00000050
        /*06d4*/ 	.short	0x010a
        /*06d6*/ 	.byte	0x07
	.zero		1


	//   ....[91]....
        /*06d8*/ 	.word	0x00005190
        /*06dc*/ 	.word	0x000000ff
        /*06e0*/ 	.word	0x00000058
        /*06e4*/ 	.short	0x010a
        /*06e6*/ 	.byte	0x07
	.zero		1


	//   ....[92]....
        /*06e8*/ 	.word	0x000051b0
        /*06ec*/ 	.word	0x000000ff
        /*06f0*/ 	.word	0x00000060
        /*06f4*/ 	.short	0x010a
        /*06f6*/ 	.byte	0x07
	.zero		1


	//   ....[93]....
        /*06f8*/ 	.word	0x000051f0
        /*06fc*/ 	.word	0x00000000
        /*0700*/ 	.word	0x00000068
        /*0704*/ 	.short	0x010a
        /*0706*/ 	.byte	0xff
	.zero		1


	//   ....[94]....
        /*0708*/ 	.word	0x00005540
        /*070c*/ 	.word	0x00000000
        /*0710*/ 	.word	0x00000080
        /*0714*/ 	.short	0x010a
        /*0716*/ 	.byte	0xff
	.zero		1


	//   ....[95]....
        /*0718*/ 	.word	0x00005650
        /*071c*/ 	.word	0x00000000
        /*0720*/ 	.word	0x00000000
        /*0724*/ 	.short	0x0101
        /*0726*/ 	.byte	0xff
	.zero		1


	//   ....[96]....
        /*0728*/ 	.word	0x00006070
        /*072c*/ 	.word	0x000000ff
        /*0730*/ 	.word	0x00000030
        /*0734*/ 	.short	0x010a
        /*0736*/ 	.byte	0x30
	.zero		1


	//   ....[97]....
        /*0738*/ 	.word	0x000060b0
        /*073c*/ 	.word	0x0000004a
        /*0740*/ 	.word	0x000000a0
        /*0744*/ 	.short	0x010a
        /*0746*/ 	.byte	0xff
	.zero		1


	//   ....[98]....
        /*0748*/ 	.word	0x000061c0
        /*074c*/ 	.word	0x000000ff
        /*0750*/ 	.word	0x00000030
        /*0754*/ 	.short	0x010a
        /*0756*/ 	.byte	0x30
	.zero		1


	//   ....[99]....
        /*0758*/ 	.word	0x00006290
        /*075c*/ 	.word	0x0000004a
        /*0760*/ 	.word	0x000000a0
        /*0764*/ 	.short	0x010a
        /*0766*/ 	.byte	0xff
	.zero		1


	//   ....[100]....
        /*0768*/ 	.word	0x00006a40
        /*076c*/ 	.word	0x00000000
        /*0770*/ 	.word	0x00000000
        /*0774*/ 	.short	0x0101
        /*0776*/ 	.byte	0xff
	.zero		1


	//   ....[101]....
        /*0778*/ 	.word	0x00006a50
        /*077c*/ 	.word	0x00000003
        /*0780*/ 	.word	0x00000030
        /*0784*/ 	.short	0x010a
        /*0786*/ 	.byte	0xff
	.zero		1


	//   ....[102]....
        /*0788*/ 	.word	0x00006b10
        /*078c*/ 	.word	0x00000003
        /*0790*/ 	.word	0x00000030
        /*0794*/ 	.short	0x010a
        /*0796*/ 	.byte	0xff
	.zero		1


	//   ....[103]....
        /*0798*/ 	.word	0x00007300
        /*079c*/ 	.word	0x00000052
        /*07a0*/ 	.word	0x00000000
        /*07a4*/ 	.short	0x0101
        /*07a6*/ 	.byte	0xff
	.zero		1


	//   ....[104]....
        /*07a8*/ 	.word	0x00007320
        /*07ac*/ 	.word	0x00000053
        /*07b0*/ 	.word	0x00000030
        /*07b4*/ 	.short	0x010a
        /*07b6*/ 	.byte	0xff
	.zero		1


	//   ....[105]....
        /*07b8*/ 	.word	0x000073d0
        /*07bc*/ 	.word	0x00000053
        /*07c0*/ 	.word	0x00000030
        /*07c4*/ 	.short	0x010a
        /*07c6*/ 	.byte	0xff
	.zero		1


	//   ....[106]....
        /*07c8*/ 	.word	0x00007bc0
        /*07cc*/ 	.word	0x00000052
        /*07d0*/ 	.word	0x00000000
        /*07d4*/ 	.short	0x0101
        /*07d6*/ 	.byte	0xff
	.zero		1


	//   ....[107]....
        /*07d8*/ 	.word	0x00007be0
        /*07dc*/ 	.word	0x00000058
        /*07e0*/ 	.word	0x00000030
        /*07e4*/ 	.short	0x010a
        /*07e6*/ 	.byte	0xff
	.zero		1


	//   ....[108]....
        /*07e8*/ 	.word	0x00007c90
        /*07ec*/ 	.word	0x00000058
        /*07f0*/ 	.word	0x00000030
        /*07f4*/ 	.short	0x010a
        /*07f6*/ 	.byte	0xff
	.zero		1


	//   ....[109]....
        /*07f8*/ 	.word	0x00007fa0
        /*07fc*/ 	.word	0x0000004a
        /*0800*/ 	.word	0x00000000
        /*0804*/ 	.short	0x0101
        /*0806*/ 	.byte	0xff
	.zero		1


	//   ....[110]....
        /*0808*/ 	.word	0x000084d0
        /*080c*/ 	.word	0x00000002
        /*0810*/ 	.word	0x00000000
        /*0814*/ 	.short	0x0101
        /*0816*/ 	.byte	0xff
	.zero		1


	//   ....[111]....
        /*0818*/ 	.word	0x00008740
        /*081c*/ 	.word	0x000000ff
        /*0820*/ 	.word	0x00000000
        /*0824*/ 	.short	0x0101
        /*0826*/ 	.byte	0x04
	.zero		1


	//   ....[112]....
        /*0828*/ 	.word	0x00008760
        /*082c*/ 	.word	0x00000003
        /*0830*/ 	.word	0x000000f0
        /*0834*/ 	.short	0x010a
        /*0836*/ 	.byte	0xff
	.zero		1


	//   ....[113]....
        /*0838*/ 	.word	0x000087c0
        /*083c*/ 	.word	0x00000002
        /*0840*/ 	.word	0x00000018
        /*0844*/ 	.short	0x010a
        /*0846*/ 	.byte	0xff
	.zero		1


	//   ....[114]....
        /*0848*/ 	.word	0x00008820
        /*084c*/ 	.word	0x00000002
        /*0850*/ 	.word	0x00000018
        /*0854*/ 	.short	0x010a
        /*0856*/ 	.byte	0xff
	.zero		1


	//   ....[115]....
        /*0858*/ 	.word	0x00008870
        /*085c*/ 	.word	0x00000002
        /*0860*/ 	.word	0x00000080
        /*0864*/ 	.short	0x010a
        /*0866*/ 	.byte	0xff
	.zero		1


	//   ....[116]....
        /*0868*/ 	.word	0x000088d0
        /*086c*/ 	.word	0x00000000
        /*0870*/ 	.word	0x00000000
        /*0874*/ 	.short	0x010a
        /*0876*/ 	.byte	0xff
	.zero		1


	//   ....[117]....
        /*0878*/ 	.word	0x00008930
        /*087c*/ 	.word	0x00000000
        /*0880*/ 	.word	0x00000000
        /*0884*/ 	.short	0x010a
        /*0886*/ 	.byte	0xff
	.zero		1


	//   ....[118]....
        /*0888*/ 	.word	0x00008980
        /*088c*/ 	.word	0x00000000
        /*0890*/ 	.word	0x000000e0
        /*0894*/ 	.short	0x010a
        /*0896*/ 	.byte	0xff
	.zero		1


	//   ....[119]....
        /*0898*/ 	.word	0x000089e0
        /*089c*/ 	.word	0x00000000
        /*08a0*/ 	.word	0x00000090
        /*08a4*/ 	.short	0x010a
        /*08a6*/ 	.byte	0xff
	.zero		1


	//   ....[120]....
        /*08a8*/ 	.word	0x00008a30
        /*08ac*/ 	.word	0x00000000
        /*08b0*/ 	.word	0x00000080
        /*08b4*/ 	.short	0x010a
        /*08b6*/ 	.byte	0xff
	.zero		1


	//   ....[121]....
        /*08b8*/ 	.word	0x00008a90
        /*08bc*/ 	.word	0x00000000
        /*08c0*/ 	.word	0x00000090
        /*08c4*/ 	.short	0x010a
        /*08c6*/ 	.byte	0xff
	.zero		1


	//   ....[122]....
        /*08c8*/ 	.word	0x00008af0
        /*08cc*/ 	.word	0x00000004
        /*08d0*/ 	.word	0x00000008
        /*08d4*/ 	.short	0x010a
        /*08d6*/ 	.byte	0xff
	.zero		1


	//   ....[123]....
        /*08d8*/ 	.word	0x00008bd0
        /*08dc*/ 	.word	0x00000002
        /*08e0*/ 	.word	0x00000008
        /*08e4*/ 	.short	0x010a
        /*08e6*/ 	.byte	0xff
	.zero		1


	//   ....[124]....
        /*08e8*/ 	.word	0x00008c20
        /*08ec*/ 	.word	0x00000000
        /*08f0*/ 	.word	0x00000080
        /*08f4*/ 	.short	0x010a
        /*08f6*/ 	.byte	0xff
	.zero		1


	//   ....[125]....
        /*08f8*/ 	.word	0x00008c80
        /*08fc*/ 	.word	0x00000000
        /*0900*/ 	.word	0x000000c0
        /*0904*/ 	.short	0x010a
        /*0906*/ 	.byte	0xff
	.zero		1


	//   ....[126]....
        /*0908*/ 	.word	0x00008ce0
        /*090c*/ 	.word	0x00000000
        /*0910*/ 	.word	0x00000000
        /*0914*/ 	.short	0x010a
        /*0916*/ 	.byte	0xff
	.zero		1


	//   ....[127]....
        /*0918*/ 	.word	0x00008d40
        /*091c*/ 	.word	0x00000000
        /*0920*/ 	.word	0x00000000
        /*0924*/ 	.short	0x010a
        /*0926*/ 	.byte	0xff
	.zero		1


	//   ....[128]....
        /*0928*/ 	.word	0x00008da0
        /*092c*/ 	.word	0x00000000
        /*0930*/ 	.word	0x00000000
        /*0934*/ 	.short	0x010a
        /*0936*/ 	.byte	0xff
	.zero		1


	//   ....[129]....
        /*0938*/ 	.word	0x00008e00
        /*093c*/ 	.word	0x00000000
        /*0940*/ 	.word	0x00000000
        /*0944*/ 	.short	0x010a
        /*0946*/ 	.byte	0xff
	.zero		1


	//   ....[130]....
        /*0948*/ 	.word	0x00008e60
        /*094c*/ 	.word	0x00000000
        /*0950*/ 	.word	0x00000100
        /*0954*/ 	.short	0x010a
        /*0956*/ 	.byte	0xff
	.zero		1


	//   ....[131]....
        /*0958*/ 	.word	0x00008eb0
        /*095c*/ 	.word	0x00000000
        /*0960*/ 	.word	0x00000080
        /*0964*/ 	.short	0x010a
        /*0966*/ 	.byte	0xff
	.zero		1


	//   ....[132]....
        /*0968*/ 	.word	0x00008f10
        /*096c*/ 	.word	0x00000000
        /*0970*/ 	.word	0x00000078
        /*0974*/ 	.short	0x010a
        /*0976*/ 	.byte	0xff
	.zero		1


	//   ....[133]....
        /*0978*/ 	.word	0x00008f70
        /*097c*/ 	.word	0x00000003
        /*0980*/ 	.word	0x00000050
        /*0984*/ 	.short	0x010a
        /*0986*/ 	.byte	0xff
	.zero		1


	//   ....[134]....
        /*0988*/ 	.word	0x00008fd0
        /*098c*/ 	.word	0x00000003
        /*0990*/ 	.word	0x00000058
        /*0994*/ 	.short	0x010a
        /*0996*/ 	.byte	0xff
	.zero		1


	//   ....[135]....
        /*0998*/ 	.word	0x00009030
        /*099c*/ 	.word	0x00000003
        /*09a0*/ 	.word	0x00000060
        /*09a4*/ 	.short	0x010a
        /*09a6*/ 	.byte	0xff
	.zero		1


	//   ....[136]....
        /*09a8*/ 	.word	0x00009090
        /*09ac*/ 	.word	0x00000003
        /*09b0*/ 	.word	0x00000068
        /*09b4*/ 	.short	0x010a
        /*09b6*/ 	.byte	0xff
	.zero		1


	//   ....[137]....
        /*09b8*/ 	.word	0x000090f0
        /*09bc*/ 	.word	0x00000000
        /*09c0*/ 	.word	0x00000050
        /*09c4*/ 	.short	0x010a
        /*09c6*/ 	.byte	0xff
	.zero		1


	//   ....[138]....
        /*09c8*/ 	.word	0x00009150
        /*09cc*/ 	.word	0x00000000
        /*09d0*/ 	.word	0x00000058
        /*09d4*/ 	.short	0x010a
        /*09d6*/ 	.byte	0xff
	.zero		1


	//   ....[139]....
        /*09d8*/ 	.word	0x000091b0
        /*09dc*/ 	.word	0x00000000
        /*09e0*/ 	.word	0x00000060
        /*09e4*/ 	.short	0x010a
        /*09e6*/ 	.byte	0xff
	.zero		1


	//   ....[140]....
        /*09e8*/ 	.word	0x00009200
        /*09ec*/ 	.word	0x00000000
        /*09f0*/ 	.word	0x00000080
        /*09f4*/ 	.short	0x010a
        /*09f6*/ 	.byte	0xff
	.zero		1


	//   ....[141]....
        /*09f8*/ 	.word	0x00009260
        /*09fc*/ 	.word	0x00000000
        /*0a00*/ 	.word	0x00000030
        /*0a04*/ 	.short	0x010a
        /*0a06*/ 	.byte	0xff
	.zero		1


	//   ....[142]....
        /*0a08*/ 	.word	0x000092b0
        /*0a0c*/ 	.word	0x0000004a
        /*0a10*/ 	.word	0x000000a0
        /*0a14*/ 	.short	0x010a
        /*0a16*/ 	.byte	0xff
	.zero		1


	//   ....[143]....
        /*0a18*/ 	.word	0x00009300
        /*0a1c*/ 	.word	0x00000003
        /*0a20*/ 	.word	0x00000030
        /*0a24*/ 	.short	0x010a
        /*0a26*/ 	.byte	0xff
	.zero		1


	//   ....[144]....
        /*0a28*/ 	.word	0x00009350
        /*0a2c*/ 	.word	0x00000053
        /*0a30*/ 	.word	0x00000030
        /*0a34*/ 	.short	0x010a
        /*0a36*/ 	.byte	0xff
	.zero		1


	//   ....[145]....
        /*0a38*/ 	.word	0x000093a0
        /*0a3c*/ 	.word	0x00000058
        /*0a40*/ 	.word	0x00000030
        /*0a44*/ 	.short	0x010a
        /*0a46*/ 	.byte	0xff
	.zero		1


	//----- nvinfo : EIATTR_NUM_MBARRIERS
	.align		4
.L_47:
        /*0a48*/ 	.byte	0x03, 0x38
        /*0a4a*/ 	.short	0x0021


	//----- nvinfo : EIATTR_EXIT_INSTR_OFFSETS
	.align		4
        /*0a4c*/ 	.byte	0x04, 0x1c
        /*0a4e*/ 	.short	(.L_49 - .L_48)


	//   ....[0]....
.L_48:
        /*0a50*/ 	.word	0x00002750


	//   ....[1]....
        /*0a54*/ 	.word	0x00002c50


	//   ....[2]....
        /*0a58*/ 	.word	0x00002cb0


	//   ....[3]....
        /*0a5c*/ 	.word	0x00004030


	//   ....[4]....
        /*0a60*/ 	.word	0x00005220


	//   ....[5]....
        /*0a64*/ 	.word	0x00005260


	//   ....[6]....
        /*0a68*/ 	.word	0x00008630


	//   ....[7]....
        /*0a6c*/ 	.word	0x000086b0


	//   ....[8]....
        /*0a70*/ 	.word	0x000086e0


	//   ....[9]....
        /*0a74*/ 	.word	0x00008750


	//----- nvinfo : EIATTR_MAX_THREADS
	.align		4
.L_49:
        /*0a78*/ 	.byte	0x04, 0x05
        /*0a7a*/ 	.short	(.L_51 - .L_50)
.L_50:
        /*0a7c*/ 	.word	0x00000100
        /*0a80*/ 	.word	0x00000001
        /*0a84*/ 	.word	0x00000001


	//----- nvinfo : EIATTR_CRS_STACK_SIZE
	.align		4
.L_51:
        /*0a88*/ 	.byte	0x04, 0x1e
        /*0a8a*/ 	.short	(.L_53 - .L_52)
.L_52:
        /*0a8c*/ 	.word	0x00000000


	//----- nvinfo : EIATTR_CBANK_PARAM_SIZE
	.align		4
.L_53:
        /*0a90*/ 	.byte	0x03, 0x19
        /*0a92*/ 	.short	0x0800


	//----- nvinfo : EIATTR_PARAM_CBANK
	.align		4
        /*0a94*/ 	.byte	0x04, 0x0a
        /*0a96*/ 	.short	(.L_55 - .L_54)
	.align		4
.L_54:
        /*0a98*/ 	.word	index@(.nv.constant0._ZN7cutlass13device_kernelINS_4gemm6kernel13GemmUniversalIN4cute5tupleIJiiiiEEENS1_10collective13CollectiveMmaINS1_35MainloopSm100TmaUmmaWarpSpecializedILi3ELi2ELi4ENS5_IJNS4_1CILi2EEENSA_ILi1EEESC_EEEEENS5_IJNSA_ILi128EEESF_NSA_ILi64EEEEEENS_10bfloat16_tENS5_IJlSC_lEEESI_SJ_NS4_8TiledMMAINS4_8MMA_AtomIJNS4_26SM100_MMA_F16BF16_2x1SM_SSISI_SI_fLi128ELi128ELNS4_4UMMA5MajorE0ELSO_0ELNSN_7ScaleInE0ELSP_0EEEEEENS4_6LayoutINS5_IJSC_SC_SC_EEENS5_IJNSA_ILi0EEESU_SU_EEEEENS5_IJNS4_10UnderscoreESX_SX_EEEEENS4_18SM100_TMA_2SM_LOADENS4_14ComposedLayoutINS4_7SwizzleILi3ELi4ELi3EEENS4_18smem_ptr_flag_bitsILi16EEENSS_INS5_IJNSA_ILi8EEESG_EEENS5_IJSG_SC_EEEEEEEvNS4_8identityES10_S1A_vS1B_EENS_8epilogue10collective18CollectiveEpilogueINS1D_23Sm100TmaWarpSpecializedILi4ELi2ELi16ELb1ELb0EEEJNS5_IJSG_SF_SG_EEENS5_IJNSS_ISG_SC_EENSS_INS5_IJNSA_ILi16EEESB_EEENS5_IJSC_SG_EEEEEEEESI_SJ_SI_SJ_NS1D_6fusion15FusionCallbacksIS1H_NS1P_17LinearCombinationISI_fSI_fLNS_15FloatRoundStyleE2EEES1I_S1O_JEEENS4_5SM1004TMEM4LOAD26SM100_TMEM_LOAD_32dp32b16xENS4_13SM90_TMA_LOADENS11_INS12_ILi1ELi4ELi3EEES15_NSS_INS5_IJS16_S1K_EEENS5_IJS1K_SC_EEEEEEENS4_39AutoVectorizingCopyWithAssumedAlignmentILi128EEENS4_14SM90_TMA_STOREES24_S26_S26_EEEvvEEEEvNT_6ParamsE)
        /*0a9c*/ 	.short	0x0380
        /*0a9e*/ 	.short	0x0800


	//----- nvinfo : EIATTR_SW_WAR
	.align		4
.L_55:
        /*0aa0*/ 	.byte	0x04, 0x36
        /*0aa2*/ 	.short	(.L_57 - .L_56)
.L_56:
        /*0aa4*/ 	.word	0x00000008
.L_57:


//--------------------- .nv.callgraph             --------------------------
	.section	.nv.callgraph,"",@"SHT_CUDA_CALLGRAPH"
	.align	4
	.sectionentsize	8
	.align		4
        /*0000*/ 	.word	0x00000000
	.align		4
        /*0004*/ 	.word	0xffffffff
	.align		4
        /*0008*/ 	.word	index@(_ZN7cutlass13device_kernelINS_4gemm6kernel13GemmUniversalIN4cute5tupleIJiiiiEEENS1_10collective13CollectiveMmaINS1_35MainloopSm100TmaUmmaWarpSpecializedILi3ELi2ELi4ENS5_IJNS4_1CILi2EEENSA_ILi1EEESC_EEEEENS5_IJNSA_ILi128EEESF_NSA_ILi64EEEEEENS_10bfloat16_tENS5_IJlSC_lEEESI_SJ_NS4_8TiledMMAINS4_8MMA_AtomIJNS4_26SM100_MMA_F16BF16_2x1SM_SSISI_SI_fLi128ELi128ELNS4_4UMMA5MajorE0ELSO_0ELNSN_7ScaleInE0ELSP_0EEEEEENS4_6LayoutINS5_IJSC_SC_SC_EEENS5_IJNSA_ILi0EEESU_SU_EEEEENS5_IJNS4_10UnderscoreESX_SX_EEEEENS4_18SM100_TMA_2SM_LOADENS4_14ComposedLayoutINS4_7SwizzleILi3ELi4ELi3EEENS4_18smem_ptr_flag_bitsILi16EEENSS_INS5_IJNSA_ILi8EEESG_EEENS5_IJSG_SC_EEEEEEEvNS4_8identityES10_S1A_vS1B_EENS_8epilogue10collective18CollectiveEpilogueINS1D_23Sm100TmaWarpSpecializedILi4ELi2ELi16ELb1ELb0EEEJNS5_IJSG_SF_SG_EEENS5_IJNSS_ISG_SC_EENSS_INS5_IJNSA_ILi16EEESB_EEENS5_IJSC_SG_EEEEEEEESI_SJ_SI_SJ_NS1D_6fusion15FusionCallbacksIS1H_NS1P_17LinearCombinationISI_fSI_fLNS_15FloatRoundStyleE2EEES1I_S1O_JEEENS4_5SM1004TMEM4LOAD26SM100_TMEM_LOAD_32dp32b16xENS4_13SM90_TMA_LOADENS11_INS12_ILi1ELi4ELi3EEES15_NSS_INS5_IJS16_S1K_EEENS5_IJS1K_SC_EEEEEEENS4_39AutoVectorizingCopyWithAssumedAlignmentILi128EEENS4_14SM90_TMA_STOREES24_S26_S26_EEEvvEEEEvNT_6ParamsE)
	.align		4
        /*000c*/ 	.word	index@(__assertfail)
	.align		4
        /*0010*/ 	.word	0x00000000
	.align		4
        /*0014*/ 	.word	0xfffffffe
	.align		4
        /*0018*/ 	.word	0x00000000
	.align		4
        /*001c*/ 	.word	0xfffffffd
	.align		4
        /*0020*/ 	.word	0x00000000
	.align		4
        /*0024*/ 	.word	0xfffffffc


//--------------------- .nv.constant4             --------------------------
	.section	.nv.constant4,"a",@progbits
	.align	8
	.align		8
.nv.constant4:
        /*0000*/ 	.dword	__assertfail
	.align		8
        /*0008*/ 	.dword	__unnamed_1
	.align		8
        /*0010*/ 	.dword	__unnamed_2
	.align		8
        /*0018*/ 	.dword	_ZN39_INTERNAL_8af41616_4_k_cu_da4e5200_84794cuda3std3__45__cpo5beginE
	.align		8
        /*0020*/ 	.dword	_ZN39_INTERNAL_8af41616_4_k_cu_da4e5200_84794cuda3std3__45__cpo3endE
	.align		8
        /*0028*/ 	.dword	_ZN39_INTERNAL_8af41616_4_k_cu_da4e5200_84794cuda3std3__45__cpo6cbeginE
	.align		8
        /*0030*/ 	.dword	_ZN39_INTERNAL_8af41616_4_k_cu_da4e5200_84794cuda3std3__45__cpo4cendE
	.align		8
        /*0038*/ 	.dword	_ZN39_INTERNAL_8af41616_4_k_cu_da4e5200_84794cuda3std3__441_GLOBAL__N__8af41616_4_k_cu_da4e5200_84796ignoreE
	.align		8
        /*0040*/ 	.dword	_ZN39_INTERNAL_8af41616_4_k_cu_da4e5200_84794cuda3std3__419piecewise_constructE
	.align		8
        /*0048*/ 	.dword	_ZN39_INTERNAL_8af41616_4_k_cu_da4e5200_84794cuda3std3__48in_placeE
	.align		8
        /*0050*/ 	.dword	_ZN39_INTERNAL_8af41616_4_k_cu_da4e5200_84794cuda3std6ranges3__45__cpo4swapE
	.align		8
        /*0058*/ 	.dword	_ZN39_INTERNAL_8af41616_4_k_cu_da4e5200_84794cuda3std6ranges3__45__cpo9iter_moveE
	.align		8
        /*0060*/ 	.dword	_ZN39_INTERNAL_8af41616_4_k_cu_da4e5200_84794cute7productE
	.align		8
        /*0068*/ 	.dword	_ZN39_INTERNAL_8af41616_4_k_cu_da4e5200_84794cute1_E
	.align		8
        /*0070*/ 	.dword	$str$25
	.align		8
        /*0078*/ 	.dword	$str$26
	.align		8
        /*0080*/ 	.dword	$str$27
	.align		8
        /*0088*/ 	.dword	$str$28


//--------------------- .text._ZN7cutlass13device_kernelINS_4gemm6kernel13GemmUniversalIN4cute5tupleIJiiiiEEENS1_10collective13CollectiveMmaINS1_35MainloopSm100TmaUmmaWarpSpecializedILi3ELi2ELi4ENS5_IJNS4_1CILi2EEENSA_ILi1EEESC_EEEEENS5_IJNSA_ILi128EEESF_NSA_ILi64EEEEEENS_10bfloat16_tENS5_IJlSC_lEEESI_SJ_NS4_8TiledMMAINS4_8MMA_AtomIJNS4_26SM100_MMA_F16BF16_2x1SM_SSISI_SI_fLi128ELi128ELNS4_4UMMA5MajorE0ELSO_0ELNSN_7ScaleInE0ELSP_0EEEEEENS4_6LayoutINS5_IJSC_SC_SC_EEENS5_IJNSA_ILi0EEESU_SU_EEEEENS5_IJNS4_10UnderscoreESX_SX_EEEEENS4_18SM100_TMA_2SM_LOADENS4_14ComposedLayoutINS4_7SwizzleILi3ELi4ELi3EEENS4_18smem_ptr_flag_bitsILi16EEENSS_INS5_IJNSA_ILi8EEESG_EEENS5_IJSG_SC_EEEEEEEvNS4_8identityES10_S1A_vS1B_EENS_8epilogue10collective18CollectiveEpilogueINS1D_23Sm100TmaWarpSpecializedILi4ELi2ELi16ELb1ELb0EEEJNS5_IJSG_SF_SG_EEENS5_IJNSS_ISG_SC_EENSS_INS5_IJNSA_ILi16EEESB_EEENS5_IJSC_SG_EEEEEEEESI_SJ_SI_SJ_NS1D_6fusion15FusionCallbacksIS1H_NS1P_17LinearCombinationISI_fSI_fLNS_15FloatRoundStyleE2EEES1I_S1O_JEEENS4_5SM1004TMEM4LOAD26SM100_TMEM_LOAD_32dp32b16xENS4_13SM90_TMA_LOADENS11_INS12_ILi1ELi4ELi3EEES15_NSS_INS5_IJS16_S1K_EEENS5_IJS1K_SC_EEEEEEENS4_39AutoVectorizingCopyWithAssumedAlignmentILi128EEENS4_14SM90_TMA_STOREES24_S26_S26_EEEvvEEEEvNT_6ParamsE --------------------------
	.section	.text._ZN7cutlass13device_kernelINS_4gemm6kernel13GemmUniversalIN4cute5tupleIJiiiiEEENS1_10collective13CollectiveMmaINS1_35MainloopSm100TmaUmmaWarpSpecializedILi3ELi2ELi4ENS5_IJNS4_1CILi2EEENSA_ILi1EEESC_EEEEENS5_IJNSA_ILi128EEESF_NSA_ILi64EEEEEENS_10bfloat16_tENS5_IJlSC_lEEESI_SJ_NS4_8TiledMMAINS4_8MMA_AtomIJNS4_26SM100_MMA_F16BF16_2x1SM_SSISI_SI_fLi128ELi128ELNS4_4UMMA5MajorE0ELSO_0ELNSN_7ScaleInE0ELSP_0EEEEEENS4_6LayoutINS5_IJSC_SC_SC_EEENS5_IJNSA_ILi0EEESU_SU_EEEEENS5_IJNS4_10UnderscoreESX_SX_EEEEENS4_18SM100_TMA_2SM_LOADENS4_14ComposedLayoutINS4_7SwizzleILi3ELi4ELi3EEENS4_18smem_ptr_flag_bitsILi16EEENSS_INS5_IJNSA_ILi8EEESG_EEENS5_IJSG_SC_EEEEEEEvNS4_8identityES10_S1A_vS1B_EENS_8epilogue10collective18CollectiveEpilogueINS1D_23Sm100TmaWarpSpecializedILi4ELi2ELi16ELb1ELb0EEEJNS5_IJSG_SF_SG_EEENS5_IJNSS_ISG_SC_EENSS_INS5_IJNSA_ILi16EEESB_EEENS5_IJSC_SG_EEEEEEEESI_SJ_SI_SJ_NS1D_6fusion15FusionCallbacksIS1H_NS1P_17LinearCombinationISI_fSI_fLNS_15FloatRoundStyleE2EEES1I_S1O_JEEENS4_5SM1004TMEM4LOAD26SM100_TMEM_LOAD_32dp32b16xENS4_13SM90_TMA_LOADENS11_INS12_ILi1ELi4ELi3EEES15_NSS_INS5_IJS16_S1K_EEENS5_IJS1K_SC_EEEEEEENS4_39AutoVectorizingCopyWithAssumedAlignmentILi128EEENS4_14SM90_TMA_STOREES24_S26_S26_EEEvvEEEEvNT_6ParamsE,"ax",@progbits
	.align	128
.text._ZN7cutlass13device_kernelINS_4gemm6kernel13GemmUniversalIN4cute5tupleIJiiiiEEENS1_10collective13CollectiveMmaINS1_35MainloopSm100TmaUmmaWarpSpecializedILi3ELi2ELi4ENS5_IJNS4_1CILi2EEENSA_ILi1EEESC_EEEEENS5_IJNSA_ILi128EEESF_NSA_ILi64EEEEEENS_10bfloat16_tENS5_IJlSC_lEEESI_SJ_NS4_8TiledMMAINS4_8MMA_AtomIJNS4_26SM100_MMA_F16BF16_2x1SM_SSISI_SI_fLi128ELi128ELNS4_4UMMA5MajorE0ELSO_0ELNSN_7ScaleInE0ELSP_0EEEEEENS4_6LayoutINS5_IJSC_SC_SC_EEENS5_IJNSA_ILi0EEESU_SU_EEEEENS5_IJNS4_10UnderscoreESX_SX_EEEEENS4_18SM100_TMA_2SM_LOADENS4_14ComposedLayoutINS4_7SwizzleILi3ELi4ELi3EEENS4_18smem_ptr_flag_bitsILi16EEENSS_INS5_IJNSA_ILi8EEESG_EEENS5_IJSG_SC_EEEEEEEvNS4_8identityES10_S1A_vS1B_EENS_8epilogue10collective18CollectiveEpilogueINS1D_23Sm100TmaWarpSpecializedILi4ELi2ELi16ELb1ELb0EEEJNS5_IJSG_SF_SG_EEENS5_IJNSS_ISG_SC_EENSS_INS5_IJNSA_ILi16EEESB_EEENS5_IJSC_SG_EEEEEEEESI_SJ_SI_SJ_NS1D_6fusion15FusionCallbacksIS1H_NS1P_17LinearCombinationISI_fSI_fLNS_15FloatRoundStyleE2EEES1I_S1O_JEEENS4_5SM1004TMEM4LOAD26SM100_TMEM_LOAD_32dp32b16xENS4_13SM90_TMA_LOADENS11_INS12_ILi1ELi4ELi3EEES15_NSS_INS5_IJS16_S1K_EEENS5_IJS1K_SC_EEEEEEENS4_39AutoVectorizingCopyWithAssumedAlignmentILi128EEENS4_14SM90_TMA_STOREES24_S26_S26_EEEvvEEEEvNT_6ParamsE:
        .type           _ZN7cutlass13device_kernelINS_4gemm6kernel13GemmUniversalIN4cute5tupleIJiiiiEEENS1_10collective13CollectiveMmaINS1_35MainloopSm100TmaUmmaWarpSpecializedILi3ELi2ELi4ENS5_IJNS4_1CILi2EEENSA_ILi1EEESC_EEEEENS5_IJNSA_ILi128EEESF_NSA_ILi64EEEEEENS_10bfloat16_tENS5_IJlSC_lEEESI_SJ_NS4_8TiledMMAINS4_8MMA_AtomIJNS4_26SM100_MMA_F16BF16_2x1SM_SSISI_SI_fLi128ELi128ELNS4_4UMMA5MajorE0ELSO_0ELNSN_7ScaleInE0ELSP_0EEEEEENS4_6LayoutINS5_IJSC_SC_SC_EEENS5_IJNSA_ILi0EEESU_SU_EEEEENS5_IJNS4_10UnderscoreESX_SX_EEEEENS4_18SM100_TMA_2SM_LOADENS4_14ComposedLayoutINS4_7SwizzleILi3ELi4ELi3EEENS4_18smem_ptr_flag_bitsILi16EEENSS_INS5_IJNSA_ILi8EEESG_EEENS5_IJSG_SC_EEEEEEEvNS4_8identityES10_S1A_vS1B_EENS_8epilogue10collective18CollectiveEpilogueINS1D_23Sm100TmaWarpSpecializedILi4ELi2ELi16ELb1ELb0EEEJNS5_IJSG_SF_SG_EEENS5_IJNSS_ISG_SC_EENSS_INS5_IJNSA_ILi16EEESB_EEENS5_IJSC_SG_EEEEEEEESI_SJ_SI_SJ_NS1D_6fusion15FusionCallbacksIS1H_NS1P_17LinearCombinationISI_fSI_fLNS_15FloatRoundStyleE2EEES1I_S1O_JEEENS4_5SM1004TMEM4LOAD26SM100_TMEM_LOAD_32dp32b16xENS4_13SM90_TMA_LOADENS11_INS12_ILi1ELi4ELi3EEES15_NSS_INS5_IJS16_S1K_EEENS5_IJS1K_SC_EEEEEEENS4_39AutoVectorizingCopyWithAssumedAlignmentILi128EEENS4_14SM90_TMA_STOREES24_S26_S26_EEEvvEEEEvNT_6ParamsE,@function
        .size           _ZN7cutlass13device_kernelINS_4gemm6kernel13GemmUniversalIN4cute5tupleIJiiiiEEENS1_10collective13CollectiveMmaINS1_35MainloopSm100TmaUmmaWarpSpecializedILi3ELi2ELi4ENS5_IJNS4_1CILi2EEENSA_ILi1EEESC_EEEEENS5_IJNSA_ILi128EEESF_NSA_ILi64EEEEEENS_10bfloat16_tENS5_IJlSC_lEEESI_SJ_NS4_8TiledMMAINS4_8MMA_AtomIJNS4_26SM100_MMA_F16BF16_2x1SM_SSISI_SI_fLi128ELi128ELNS4_4UMMA5MajorE0ELSO_0ELNSN_7ScaleInE0ELSP_0EEEEEENS4_6LayoutINS5_IJSC_SC_SC_EEENS5_IJNSA_ILi0EEESU_SU_EEEEENS5_IJNS4_10UnderscoreESX_SX_EEEEENS4_18SM100_TMA_2SM_LOADENS4_14ComposedLayoutINS4_7SwizzleILi3ELi4ELi3EEENS4_18smem_ptr_flag_bitsILi16EEENSS_INS5_IJNSA_ILi8EEESG_EEENS5_IJSG_SC_EEEEEEEvNS4_8identityES10_S1A_vS1B_EENS_8epilogue10collective18CollectiveEpilogueINS1D_23Sm100TmaWarpSpecializedILi4ELi2ELi16ELb1ELb0EEEJNS5_IJSG_SF_SG_EEENS5_IJNSS_ISG_SC_EENSS_INS5_IJNSA_ILi16EEESB_EEENS5_IJSC_SG_EEEEEEEESI_SJ_SI_SJ_NS1D_6fusion15FusionCallbacksIS1H_NS1P_17LinearCombinationISI_fSI_fLNS_15FloatRoundStyleE2EEES1I_S1O_JEEENS4_5SM1004TMEM4LOAD26SM100_TMEM_LOAD_32dp32b16xENS4_13SM90_TMA_LOADENS11_INS12_ILi1ELi4ELi3EEES15_NSS_INS5_IJS16_S1K_EEENS5_IJS1K_SC_EEEEEEENS4_39AutoVectorizingCopyWithAssumedAlignmentILi128EEENS4_14SM90_TMA_STOREES24_S26_S26_EEEvvEEEEvNT_6ParamsE,(.L_x_194 - _ZN7cutlass13device_kernelINS_4gemm6kernel13GemmUniversalIN4cute5tupleIJiiiiEEENS1_10collective13CollectiveMmaINS1_35MainloopSm100TmaUmmaWarpSpecializedILi3ELi2ELi4ENS5_IJNS4_1CILi2EEENSA_ILi1EEESC_EEEEENS5_IJNSA_ILi128EEESF_NSA_ILi64EEEEEENS_10bfloat16_tENS5_IJlSC_lEEESI_SJ_NS4_8TiledMMAINS4_8MMA_AtomIJNS4_26SM100_MMA_F16BF16_2x1SM_SSISI_SI_fLi128ELi128ELNS4_4UMMA5MajorE0ELSO_0ELNSN_7ScaleInE0ELSP_0EEEEEENS4_6LayoutINS5_IJSC_SC_SC_EEENS5_IJNSA_ILi0EEESU_SU_EEEEENS5_IJNS4_10UnderscoreESX_SX_EEEEENS4_18SM100_TMA_2SM_LOADENS4_14ComposedLayoutINS4_7SwizzleILi3ELi4ELi3EEENS4_18smem_ptr_flag_bitsILi16EEENSS_INS5_IJNSA_ILi8EEESG_EEENS5_IJSG_SC_EEEEEEEvNS4_8identityES10_S1A_vS1B_EENS_8epilogue10collective18CollectiveEpilogueINS1D_23Sm100TmaWarpSpecializedILi4ELi2ELi16ELb1ELb0EEEJNS5_IJSG_SF_SG_EEENS5_IJNSS_ISG_SC_EENSS_INS5_IJNSA_ILi16EEESB_EEENS5_IJSC_SG_EEEEEEEESI_SJ_SI_SJ_NS1D_6fusion15FusionCallbacksIS1H_NS1P_17LinearCombinationISI_fSI_fLNS_15FloatRoundStyleE2EEES1I_S1O_JEEENS4_5SM1004TMEM4LOAD26SM100_TMEM_LOAD_32dp32b16xENS4_13SM90_TMA_LOADENS11_INS12_ILi1ELi4ELi3EEES15_NSS_INS5_IJS16_S1K_EEENS5_IJS1K_SC_EEEEEEENS4_39AutoVectorizingCopyWithAssumedAlignmentILi128EEENS4_14SM90_TMA_STOREES24_S26_S26_EEEvvEEEEvNT_6ParamsE)
        .other          _ZN7cutlass13device_kernelINS_4gemm6kernel13GemmUniversalIN4cute5tupleIJiiiiEEENS1_10collective13CollectiveMmaINS1_35MainloopSm100TmaUmmaWarpSpecializedILi3ELi2ELi4ENS5_IJNS4_1CILi2EEENSA_ILi1EEESC_EEEEENS5_IJNSA_ILi128EEESF_NSA_ILi64EEEEEENS_10bfloat16_tENS5_IJlSC_lEEESI_SJ_NS4_8TiledMMAINS4_8MMA_AtomIJNS4_26SM100_MMA_F16BF16_2x1SM_SSISI_SI_fLi128ELi128ELNS4_4UMMA5MajorE0ELSO_0ELNSN_7ScaleInE0ELSP_0EEEEEENS4_6LayoutINS5_IJSC_SC_SC_EEENS5_IJNSA_ILi0EEESU_SU_EEEEENS5_IJNS4_10UnderscoreESX_SX_EEEEENS4_18SM100_TMA_2SM_LOADENS4_14ComposedLayoutINS4_7SwizzleILi3ELi4ELi3EEENS4_18smem_ptr_flag_bitsILi16EEENSS_INS5_IJNSA_ILi8EEESG_EEENS5_IJSG_SC_EEEEEEEvNS4_8identityES10_S1A_vS1B_EENS_8epilogue10collective18CollectiveEpilogueINS1D_23Sm100TmaWarpSpecializedILi4ELi2ELi16ELb1ELb0EEEJNS5_IJSG_SF_SG_EEENS5_IJNSS_ISG_SC_EENSS_INS5_IJNSA_ILi16EEESB_EEENS5_IJSC_SG_EEEEEEEESI_SJ_SI_SJ_NS1D_6fusion15FusionCallbacksIS1H_NS1P_17LinearCombinationISI_fSI_fLNS_15FloatRoundStyleE2EEES1I_S1O_JEEENS4_5SM1004TMEM4LOAD26SM100_TMEM_LOAD_32dp32b16xENS4_13SM90_TMA_LOADENS11_INS12_ILi1ELi4ELi3EEES15_NSS_INS5_IJS16_S1K_EEENS5_IJS1K_SC_EEEEEEENS4_39AutoVectorizingCopyWithAssumedAlignmentILi128EEENS4_14SM90_TMA_STOREES24_S26_S26_EEEvvEEEEvNT_6ParamsE,@"STO_CUDA_ENTRY STV_DEFAULT"
_ZN7cutlass13device_kernelINS_4gemm6kernel13GemmUniversalIN4cute5tupleIJiiiiEEENS1_10collective13CollectiveMmaINS1_35MainloopSm100TmaUmmaWarpSpecializedILi3ELi2ELi4ENS5_IJNS4_1CILi2EEENSA_ILi1EEESC_EEEEENS5_IJNSA_ILi128EEESF_NSA_ILi64EEEEEENS_10bfloat16_tENS5_IJlSC_lEEESI_SJ_NS4_8TiledMMAINS4_8MMA_AtomIJNS4_26SM100_MMA_F16BF16_2x1SM_SSISI_SI_fLi128ELi128ELNS4_4UMMA5MajorE0ELSO_0ELNSN_7ScaleInE0ELSP_0EEEEEENS4_6LayoutINS5_IJSC_SC_SC_EEENS5_IJNSA_ILi0EEESU_SU_EEEEENS5_IJNS4_10UnderscoreESX_SX_EEEEENS4_18SM100_TMA_2SM_LOADENS4_14ComposedLayoutINS4_7SwizzleILi3ELi4ELi3EEENS4_18smem_ptr_flag_bitsILi16EEENSS_INS5_IJNSA_ILi8EEESG_EEENS5_IJSG_SC_EEEEEEEvNS4_8identityES10_S1A_vS1B_EENS_8epilogue10collective18CollectiveEpilogueINS1D_23Sm100TmaWarpSpecializedILi4ELi2ELi16ELb1ELb0EEEJNS5_IJSG_SF_SG_EEENS5_IJNSS_ISG_SC_EENSS_INS5_IJNSA_ILi16EEESB_EEENS5_IJSC_SG_EEEEEEEESI_SJ_SI_SJ_NS1D_6fusion15FusionCallbacksIS1H_NS1P_17LinearCombinationISI_fSI_fLNS_15FloatRoundStyleE2EEES1I_S1O_JEEENS4_5SM1004TMEM4LOAD26SM100_TMEM_LOAD_32dp32b16xENS4_13SM90_TMA_LOADENS11_INS12_ILi1ELi4ELi3EEES15_NSS_INS5_IJS16_S1K_EEENS5_IJS1K_SC_EEEEEEENS4_39AutoVectorizingCopyWithAssumedAlignmentILi128EEENS4_14SM90_TMA_STOREES24_S26_S26_EEEvvEEEEvNT_6ParamsE:
[----:B------:R-:W1:Y:S01]  /*0000*/  LDC R1, c[0x0][0x37c] ;  /* 0x0000df00ff017b82 */ /* 0x000e620000000800 */
[----:B------:R-:W2:Y:S01]  /*0010*/  S2R R72, SR_TID.X ;  /* 0x0000000000487919 */ /* 0x000ea20000002100 */
[----:B------:R-:W3:Y:S06]  /*0020*/  LDCU.64 UR6, c[0x0][0x890] ;  /* 0x00011200ff0677ac */ /* 0x000eec0008000a00 */
[----:B------:R-:W4:Y:S01]  /*0030*/  S2UR UR37, SR_CgaCtaId ;  /* 0x00000000002579c3 */ /* 0x000f220000008800 */
[----:B------:R-:W-:Y:S02]  /*0040*/  PRMT R59, RZ, 0x7610, R59 ;  /* 0x00007610ff3b7816 */ /* 0x000fe4000000003b */
[----:B------:R-:W-:Y:S01]  /*0050*/  ELECT P1, URZ, PT ;  /* 0x0000000000ff782f */ /* 0x000fe20003820000 */
[----:B------:R-:W1:Y:S01]  /*0060*/  LDCU.64 UR46, c[0x0][0x358] ;  /* 0x00006b00ff2e77ac */ /* 0x000e620008000a00 */
[----:B---3--:R-:W-:-:S04]  /*0070*/  UISETP.NE.U32.AND UP0, UPT, UR6, URZ, UPT ;  /* 0x000000ff0600728c */ /* 0x008fc8000bf05070 */
[----:B------:R-:W-:Y:S02]  /*0080*/  UISETP.NE.AND.EX UP0, UPT, UR7, URZ, UPT, UP0 ;  /* 0x000000ff0700728c */ /* 0x000fe4000bf05300 */
[----:B----4-:R-:W-:Y:S02]  /*0090*/  ULOP3.LUT UR5, UR37, 0x1, URZ, 0xc0, !UPT ;  /* 0x0000000125057892 */ /* 0x010fe4000f8ec0ff */
[----:B------:R-:W-:Y:S01]  /*00a0*/  ULOP3.LUT UR4, UR37, 0x1, URZ, 0x3c, !UPT ;  /* 0x0000000125047892 */ /* 0x000fe2000f8e3cff */
[----:B--2---:R-:W-:-:S05]  /*00b0*/  SHF.R.U32.HI R66, RZ, 0x5, R72 ;  /* 0x00000005ff427819 */ /* 0x004fca0000011648 */
[----:B------:R-:W2:Y:S02]  /*00c0*/  SHFL.IDX PT, R0, R66, RZ, 0x1f ;  /* 0x00001fff42007589 */ /* 0x000ea400000e0000 */
[----:B--2---:R-:W-:Y:S01]  /*00d0*/  R2UR UR10, R0 ;  /* 0x00000000000a72ca */ /* 0x004fe200000e0000 */
[----:B-1----:R-:W-:-:S14]  /*00e0*/  BRA.U UP0, `(.L_x_0) ;  /* 0x00000001002c7547 */ /* 0x002fdc000b800000 */
[----:B------:R-:W1:Y:S02]  /*00f0*/  LDCU.64 UR8, c[0x0][0x888] ;  /* 0x00011100ff0877ac */ /* 0x000e640008000a00 */
[----:B-1----:R-:W-:-:S04]  /*0100*/  UISETP.NE.U32.AND UP0, UPT, UR8, URZ, UPT ;  /* 0x000000ff0800728c */ /* 0x002fc8000bf05070 */
[----:B------:R-:W-:-:S09]  /*0110*/  UISETP.NE.AND.EX UP0, UPT, UR9, URZ, UPT, UP0 ;  /* 0x000000ff0900728c */ /* 0x000fd2000bf05300 */
[----:B------:R-:W-:Y:S05]  /*0120*/  BRA.U !UP0, `(.L_x_1) ;  /* 0x0000000108107547 */ /* 0x000fea000b800000 */
[----:B------:R-:W1:Y:S02]  /*0130*/  LDC.64 R2, c[0x0][0x888] ;  /* 0x00022200ff027b82 */ /* 0x000e640000000a00 */
[----:B-1----:R1:W5:Y:S01]  /*0140*/  LDG.E R35, desc[UR46][R2.64] ;  /* 0x0000002e02237981 */ /* 0x002362000c1e1900 */
[----:B------:R-:W-:Y:S01]  /*0150*/  HFMA2 R59, -RZ, RZ, 0, 5.9604644775390625e-08 ;  /* 0x00000001ff3b7431 */ /* 0x000fe200000001ff */
[----:B------:R-:W-:Y:S05]  /*0160*/  BRA `(.L_x_0) ;  /* 0x00000000000c7947 */ /* 0x000fea0003800000 */
.L_x_1:
[----:B------:R-:W1:Y:S01]  /*0170*/  LDCU UR8, c[0x0][0x880] ;  /* 0x00011000ff0877ac */ /* 0x000e620008000800 */
[----:B------:R-:W-:Y:S01]  /*0180*/  HFMA2 R59, -RZ, RZ, 0, 5.9604644775390625e-08 ;  /* 0x00000001ff3b7431 */ /* 0x000fe200000001ff */
[----:B-1----:R-:W-:-:S07]  /*0190*/  MOV R35, UR8 ;  /* 0x0000000800237c02 */ /* 0x002fce0008000f00 */
.L_x_0:
[----:B------:R-:W2:Y:S02]  /*01a0*/  LDCU.64 UR8, c[0x0][0x8b0] ;  /* 0x00011600ff0877ac */ /* 0x000ea40008000a00 */
[----:B--2---:R-:W-:-:S04]  /*01b0*/  UISETP.NE.U32.AND UP0, UPT, UR8, URZ, UPT ;  /* 0x000000ff0800728c */ /* 0x004fc8000bf05070 */
[----:B------:R-:W-:-:S09]  /*01c0*/  UISETP.NE.AND.EX UP0, UPT, UR9, URZ, UPT, UP0 ;  /* 0x000000ff0900728c */ /* 0x000fd2000bf05300 */
[----:B------:R-:W-:Y:S05]  /*01d0*/  BRA.U UP0, `(.L_x_2) ;  /* 0x0000000100247547 */ /* 0x000fea000b800000 */
[----:B------:R-:W2:Y:S02]  /*01e0*/  LDCU.64 UR8, c[0x0][0x8a8] ;  /* 0x00011500ff0877ac */ /* 0x000ea40008000a00 */
[----:B--2---:R-:W-:-:S04]  /*01f0*/  UISETP.NE.U32.AND UP0, UPT, UR8, URZ, UPT ;  /* 0x000000ff0800728c */ /* 0x004fc8000bf05070 */
[----:B------:R-:W-:-:S09]  /*0200*/  UISETP.NE.AND.EX UP0, UPT, UR9, URZ, UPT, UP0 ;  /* 0x000000ff0900728c */ /* 0x000fd2000bf05300 */
[----:B------:R-:W-:Y:S05]  /*0210*/  BRA.U !UP0, `(.L_x_3) ;  /* 0x00000001080c7547 */ /* 0x000fea000b800000 */
[----:B------:R-:W2:Y:S02]  /*0220*/  LDC.64 R32, c[0x0][0x8a8] ;  /* 0x00022a00ff207b82 */ /* 0x000ea40000000a00 */
[----:B--2---:R2:W5:Y:S01]  /*0230*/  LDG.E R32, desc[UR46][R32.64] ;  /* 0x0000002e20207981 */ /* 0x004562000c1e1900 */
[----:B------:R-:W-:Y:S05]  /*0240*/  BRA `(.L_x_2) ;  /* 0x0000000000087947 */ /* 0x000fea0003800000 */
.L_x_3:
[----:B------:R-:W2:Y:S02]  /*0250*/  LDCU UR8, c[0x0][0x8a0] ;  /* 0x00011400ff0877ac */ /* 0x000ea40008000800 */
[----:B--2---:R-:W-:Y:S02]  /*0260*/  MOV R32, UR8 ;  /* 0x0000000800207c02 */ /* 0x004fe40008000f00 */
.L_x_2:
[----:B------:R-:W-:Y:S01]  /*0270*/  IMAD.U32 R0, RZ, RZ, UR10 ;  /* 0x0000000aff007e24 */ /* 0x000fe2000f8e00ff */
[----:B------:R-:W-:Y:S04]  /*0280*/  BSSY.RECONVERGENT B0, `(.L_x_4) ;  /* 0x000000c000007945 */ /* 0x000fe80003800200 */
[C---:B------:R-:W-:Y:S02]  /*0290*/  ISETP.NE.OR P2, PT, R0.reuse, 0x1, !P1 ;  /* 0x000000010000780c */ /* 0x040fe40004f45670 */
[----:B------:R-:W-:-:S11]  /*02a0*/  ISETP.NE.OR P0, PT, R0, 0x3, !P1 ;  /* 0x000000030000780c */ /* 0x000fd60004f05670 */
[----:B------:R-:W-:Y:S05]  /*02b0*/  @P2 BRA `(.L_x_5) ;  /* 0x0000000000202947 */ /* 0x000fea0003800000 */
[----:B------:R-:W3:Y:S02]  /*02c0*/  LDCU.64 UR8, c[0x0][0x348] ;  /* 0x00006900ff0877ac */ /* 0x000ee40008000a00 */
[----:B---3--:R-:W-:Y:S02]  /*02d0*/  UIADD3 UR12, UP1, UPT, UR8, 0x80, URZ ;  /* 0x00000080080c7890 */ /* 0x008fe4000ff3e0ff */
[----:B------:R-:W-:Y:S02]  /*02e0*/  UIADD3 UR8, UP0, UPT, UR8, 0x180, URZ ;  /* 0x0000018008087890 */ /* 0x000fe4000ff1e0ff */
[----:B------:R-:W-:Y:S02]  /*02f0*/  UIADD3.X UR13, UPT, UPT, URZ, UR9, URZ, UP1, !UPT ;  /* 0x00000009ff0d7290 */ /* 0x000fe40008ffe4ff */
[----:B------:R-:W-:-:S07]  /*0300*/  UIADD3.X UR9, UPT, UPT, URZ, UR9, URZ, UP0, !UPT ;  /* 0x00000009ff097290 */ /* 0x000fce00087fe4ff */
[----:B------:R3:W-:Y:S02]  /*0310*/  UTMACCTL.PF [UR12] ;  /* 0x000000000c0079b9 */ /* 0x0007e40008040000 */
[----:B------:R3:W-:Y:S02]  /*0320*/  UTMACCTL.PF [UR8] ;  /* 0x00000000080079b9 */ /* 0x0007e40008040000 */
[----:B---3--:R-:W-:Y:S01]  /*0330*/  NOP ;  /* 0x0000000000007918 */ /* 0x008fe20000000000 */
.L_x_5:
[----:B------:R-:W-:Y:S05]  /*0340*/  BSYNC.RECONVERGENT B0 ;  /* 0x0000000000007941 */ /* 0x000fea0003800200 */
.L_x_4:
[----:B------:R-:W-:Y:S04]  /*0350*/  BSSY.RECONVERGENT B0, `(.L_x_6) ;  /* 0x000000a000007945 */ /* 0x000fe80003800200 */
        /* <DEDUP_REMOVED lines=9> */
.L_x_7:
[----:B------:R-:W-:Y:S05]  /*03f0*/  BSYNC.RECONVERGENT B0 ;  /* 0x0000000000007941 */ /* 0x000fea0003800200 */
.L_x_6:
[----:B------:R-:W3:Y:S01]  /*0400*/  LDCU.64 UR8, c[0x0][0x888] ;  /* 0x00011100ff0877ac */ /* 0x000ee20008000a00 */
[----:B------:R-:W-:Y:S02]  /*0410*/  UISETP.EQ.U32.AND UP1, UPT, UR6, URZ, UPT ;  /* 0x000000ff0600728c */ /* 0x000fe4000bf22070 */
[----:B------:R-:W-:Y:S02]  /*0420*/  UPLOP3.LUT UP5, UPT, UPT, UPT, UPT, 0x80, 0x8 ;  /* 0x000000000008789c */ /* 0x000fe40003faf070 */
[----:B---3--:R-:W-:-:S04]  /*0430*/  UISETP.NE.U32.AND UP0, UPT, UR8, URZ, UPT ;  /* 0x000000ff0800728c */ /* 0x008fc8000bf05070 */
[----:B------:R-:W-:-:S04]  /*0440*/  UISETP.NE.AND.EX UP0, UPT, UR9, URZ, UPT, UP0 ;  /* 0x000000ff0900728c */ /* 0x000fc8000bf05300 */
[----:B------:R-:W-:-:S04]  /*0450*/  UISETP.EQ.OR.EX UP2, UPT, UR7, URZ, !UP0, UP1 ;  /* 0x000000ff0700728c */ /* 0x000fc8000c742710 */
[----:B------:R-:W-:-:S05]  /*0460*/  UP2UR UR50, UPR, URZ, 0x4 ;  /* 0x00000004ff327883 */ /* 0x000fca0008000000 */
[----:B------:R-:W-:Y:S07]  /*0470*/  BRA.U !UP2, `(.L_x_8) ;  /* 0x000000010a207547 */ /* 0x000fee000b800000 */
[----:B------:R-:W-:Y:S01]  /*0480*/  UISETP.NE.U32.AND UP2, UPT, UR6, URZ, UPT ;  /* 0x000000ff0600728c */ /* 0x000fe2000bf45070 */
[----:B-----5:R-:W-:Y:S01]  /*0490*/  FSETP.NEU.AND P0, PT, R35, RZ, PT ;  /* 0x000000ff2300720b */ /* 0x020fe20003f0d000 */
[----:B------:R-:W-:Y:S02]  /*04a0*/  USEL UR6, URZ, 0xffffffff, UP0 ;  /* 0xffffffffff067887 */ /* 0x000fe40008000000 */
[----:B------:R-:W-:-:S10]  /*04b0*/  UISETP.NE.AND.EX UP2, UPT, UR7, URZ, UPT, UP2 ;  /* 0x000000ff0700728c */ /* 0x000fd4000bf45320 */
[----:B------:R-:W-:Y:S01]  /*04c0*/  VOTEU.ANY UP1, P0 ;  /* 0x0000000000ff7886 */ /* 0x000fe20000020100 */
[----:B------:R-:W-:-:S04]  /*04d0*/  @!UP2 USEL UR6, URZ, 0xffffffff, UP1 ;  /* 0xffffffffff06a887 */ /* 0x000fc80008800000 */
[----:B------:R-:W-:-:S04]  /*04e0*/  ULOP3.LUT UR6, UR6, 0x1, URZ, 0xc0, !UPT ;  /* 0x0000000106067892 */ /* 0x000fc8000f8ec0ff */
[----:B------:R-:W-:-:S11]  /*04f0*/  UISETP.NE.U32.AND UP5, UPT, UR6, 0x1, UPT ;  /* 0x000000010600788c */ /* 0x000fd6000bfa5070 */
.L_x_8:
[----:B------:R-:W3:Y:S01]  /*0500*/  SHFL.IDX PT, R0, R66, RZ, 0x1f ;  /* 0x00001fff42007589 */ /* 0x000ee200000e0000 */
[----:B------:R-:W-:-:S04]  /*0510*/  UISETP.NE.AND UP1, UPT, UR10, 0x2, UPT ;  /* 0x000000020a00788c */ /* 0x000fc8000bf25270 */
[----:B------:R-:W-:Y:S02]  /*0520*/  UISETP.EQ.AND UP2, UPT, UR5, URZ, !UP1 ;  /* 0x000000ff0500728c */ /* 0x000fe4000cf42270 */
[----:B------:R-:W-:-:S04]  /*0530*/  USEL UR6, URZ, 0x1, UP1 ;  /* 0x00000001ff067887 */ /* 0x000fc80008800000 */
[----:B------:R-:W-:Y:S02]  /*0540*/  PLOP3.LUT P5, PT, P1, PT, UP2, 0x80, 0x8 ;  /* 0x000000000008781c */ /* 0x000fe40000faf028 */
[----:B---3--:R-:W-:-:S13]  /*0550*/  ISETP.NE.AND P0, PT, R0, RZ, PT ;  /* 0x000000ff0000720c */ /* 0x008fda0003f05270 */
[----:B------:R-:W-:Y:S05]  /*0560*/  @P0 BRA `(.L_x_9) ;  /* 0x00000000003c0947 */ /* 0x000fea0003800000 */
[----:B------:R-:W-:Y:S01]  /*0570*/  UMOV UR8, 0x400 ;  /* 0x0000040000087882 */ /* 0x000fe20000000000 */
[----:B------:R-:W-:Y:S01]  /*0580*/  UMOV UR7, 0x1 ;  /* 0x0000000100077882 */ /* 0x000fe20000000000 */
[----:B------:R-:W-:Y:S02]  /*0590*/  ULEA UR8, UR37, UR8, 0x18 ;  /* 0x0000000825087291 */ /* 0x000fe4000f8ec0ff */
[----:B------:R-:W-:-:S04]  /*05a0*/  UIADD3 UR12, UPT, UPT, -UR7, 0x100000, URZ ;  /* 0x00100000070c7890 */ /* 0x000fc8000fffe1ff */
[----:B------:R-:W-:Y:S02]  /*05b0*/  USHF.L.U32 UR13, UR12, 0xb, URZ ;  /* 0x0000000b0c0d7899 */ /* 0x000fe400080006ff */
[----:B------:R-:W-:Y:S01]  /*05c0*/  USHF.L.U32 UR12, UR12, 0x1, URZ ;  /* 0x000000010c0c7899 */ /* 0x000fe200080006ff */
[----:B------:R-:W-:Y:S01]  /*05d0*/  ELECT P0, URZ, PT ;  /* 0x0000000000ff782f */ /* 0x000fe20003800000 */
[----:B------:R-:W3:Y:S10]  /*05e0*/  FENCE.VIEW.ASYNC.S ;  /* 0x00000000000073c6 */ /* 0x000ef40000000000 */
[----:B---3--:R3:W4:Y:S01]  /*05f0*/  SYNCS.EXCH.64 URZ, [UR8], UR12 ;  /* 0x0000000c08ff75b2 */ /* 0x0087220008000100 */
[----:B------:R3:W1:Y:S01]  /*0600*/  SYNCS.EXCH.64 URZ, [UR8+0x18], UR12 ;  /* 0x0000180c08ff75b2 */ /* 0x0006620008000100 */
[----:B------:R3:W1:Y:S01]  /*0610*/  SYNCS.EXCH.64 URZ, [UR8+0x8], UR12 ;  /* 0x0000080c08ff75b2 */ /* 0x0006620008000100 */
[----:B------:R3:W1:Y:S01]  /*0620*/  SYNCS.EXCH.64 URZ, [UR8+0x20], UR12 ;  /* 0x0000200c08ff75b2 */ /* 0x0006620008000100 */
[----:B------:R3:W1:Y:S01]  /*0630*/  SYNCS.EXCH.64 URZ, [UR8+0x10], UR12 ;  /* 0x0000100c08ff75b2 */ /* 0x0006620008000100 */
[----:B------:R3:W1:Y:S01]  /*0640*/  SYNCS.EXCH.64 URZ, [UR8+0x28], UR12 ;  /* 0x0000280c08ff75b2 */ /* 0x0006620008000100 */
[----:B------:R-:W-:Y:S01]  /*0650*/  NOP ;  /* 0x0000000000007918 */ /* 0x000fe20000000000 */
.L_x_9:
[----:B------:R-:W2:Y:S01]  /*0660*/  SHFL.IDX PT, R0, R66, RZ, 0x1f ;  /* 0x00001fff42007589 */ /* 0x000ea200000e0000 */
[----:B------:R-:W-:Y:S01]  /*0670*/  NOP ;  /* 0x0000000000007918 */ /* 0x000fe20000000000 */
[----:B--2---:R-:W-:-:S13]  /*0680*/  ISETP.NE.AND P0, PT, R0, 0x1, PT ;  /* 0x000000010000780c */ /* 0x004fda0003f05270 */
[----:B------:R-:W-:Y:S05]  /*0690*/  @P0 BRA `(.L_x_10) ;  /* 0x0000000000540947 */ /* 0x000fea0003800000 */
[----:B------:R-:W-:Y:S01]  /*06a0*/  UMOV UR9, 0x400 ;  /* 0x0000040000097882 */ /* 0x000fe20000000000 */
[----:B---3--:R-:W-:Y:S01]  /*06b0*/  UMOV UR8, 0x20 ;  /* 0x0000002000087882 */ /* 0x008fe20000000000 */
[----:B------:R-:W-:Y:S01]  /*06c0*/  UMOV UR7, 0x80 ;  /* 0x0000008000077882 */ /* 0x000fe20000000000 */
[----:B------:R-:W-:Y:S02]  /*06d0*/  ULEA UR9, UR37, UR9, 0x18 ;  /* 0x0000000925097291 */ /* 0x000fe4000f8ec0ff */
[----:B------:R-:W-:-:S04]  /*06e0*/  UIADD3 UR12, UPT, UPT, -UR8, 0x100000, URZ ;  /* 0x00100000080c7890 */ /* 0x000fc8000fffe1ff */
[----:B------:R-:W-:Y:S02]  /*06f0*/  USHF.L.U32 UR13, UR12, 0xb, URZ ;  /* 0x0000000b0c0d7899 */ /* 0x000fe400080006ff */
[----:B------:R-:W-:Y:S02]  /*0700*/  USHF.L.U32 UR12, UR12, 0x1, URZ ;  /* 0x000000010c0c7899 */ /* 0x000fe400080006ff */
[----:B------:R-:W-:-:S04]  /*0710*/  UIADD3 UR14, UPT, UPT, -UR7, 0x100000, URZ ;  /* 0x00100000070e7890 */ /* 0x000fc8000fffe1ff */
[----:B------:R-:W-:Y:S02]  /*0720*/  USHF.L.U32 UR15, UR14, 0xb, URZ ;  /* 0x0000000b0e0f7899 */ /* 0x000fe400080006ff */
[----:B------:R-:W-:Y:S01]  /*0730*/  USHF.L.U32 UR14, UR14, 0x1, URZ ;  /* 0x000000010e0e7899 */ /* 0x000fe200080006ff */
[----:B------:R-:W-:Y:S01]  /*0740*/  ELECT P0, URZ, PT ;  /* 0x0000000000ff782f */ /* 0x000fe20003800000 */
[----:B------:R-:W2:Y:S02]  /*0750*/  FENCE.VIEW.ASYNC.S ;  /* 0x00000000000073c6 */ /* 0x000ea40000000000 */
[----:B--2---:R2:W3:Y:S08]  /*0760*/  SYNCS.EXCH.64 URZ, [UR9+0x30], UR12 ;  /* 0x0000300c09ff75b2 */ /* 0x0044f00008000100 */
[----:B------:R2:W1:Y:S01]  /*0770*/  SYNCS.EXCH.64 URZ, [UR9+0x50], UR14 ;  /* 0x0000500e09ff75b2 */ /* 0x0004620008000100 */
[----:B------:R2:W1:Y:S01]  /*0780*/  SYNCS.EXCH.64 URZ, [UR9+0x38], UR12 ;  /* 0x0000380c09ff75b2 */ /* 0x0004620008000100 */
[----:B------:R2:W1:Y:S01]  /*0790*/  SYNCS.EXCH.64 URZ, [UR9+0x58], UR14 ;  /* 0x0000580e09ff75b2 */ /* 0x0004620008000100 */
[----:B------:R2:W1:Y:S01]  /*07a0*/  SYNCS.EXCH.64 URZ, [UR9+0x40], UR12 ;  /* 0x0000400c09ff75b2 */ /* 0x0004620008000100 */
[----:B------:R2:W1:Y:S01]  /*07b0*/  SYNCS.EXCH.64 URZ, [UR9+0x60], UR14 ;  /* 0x0000600e09ff75b2 */ /* 0x0004620008000100 */
[----:B------:R2:W1:Y:S01]  /*07c0*/  SYNCS.EXCH.64 URZ, [UR9+0x48], UR12 ;  /* 0x0000480c09ff75b2 */ /* 0x0004620008000100 */
[----:B------:R2:W1:Y:S01]  /*07d0*/  SYNCS.EXCH.64 URZ, [UR9+0x68], UR14 ;  /* 0x0000680e09ff75b2 */ /* 0x0004620008000100 */
[----:B------:R-:W-:Y:S01]  /*07e0*/  NOP ;  /* 0x0000000000007918 */ /* 0x000fe20000000000 */
.L_x_10:
[----:B------:R-:W4:Y:S01]  /*07f0*/  SHFL.IDX PT, R0, R66, RZ, 0x1f ;  /* 0x00001fff42007589 */ /* 0x000f2200000e0000 */
[----:B------:R-:W-:Y:S01]  /*0800*/  NOP ;  /* 0x0000000000007918 */ /* 0x000fe20000000000 */
[----:B----4-:R-:W-:-:S13]  /*0810*/  ISETP.NE.AND P0, PT, R0, 0x3, PT ;  /* 0x000000030000780c */ /* 0x010fda0003f05270 */
[----:B------:R-:W-:Y:S05]  /*0820*/  @P0 BRA `(.L_x_11) ;  /* 0x00000000002c0947 */ /* 0x000fea0003800000 */
[----:B---3--:R-:W-:Y:S01]  /*0830*/  UMOV UR8, 0x400 ;  /* 0x0000040000087882 */ /* 0x008fe20000000000 */
[----:B------:R-:W-:Y:S01]  /*0840*/  UMOV UR7, 0x20 ;  /* 0x0000002000077882 */ /* 0x000fe20000000000 */
[----:B------:R-:W-:Y:S02]  /*0850*/  ULEA UR8, UR37, UR8, 0x18 ;  /* 0x0000000825087291 */ /* 0x000fe4000f8ec0ff */
[----:B--2---:R-:W-:-:S04]  /*0860*/  UIADD3 UR12, UPT, UPT, -UR7, 0x100000, URZ ;  /* 0x00100000070c7890 */ /* 0x004fc8000fffe1ff */
[----:B------:R-:W-:Y:S02]  /*0870*/  USHF.L.U32 UR13, UR12, 0xb, URZ ;  /* 0x0000000b0c0d7899 */ /* 0x000fe400080006ff */
[----:B------:R-:W-:Y:S01]  /*0880*/  USHF.L.U32 UR12, UR12, 0x1, URZ ;  /* 0x000000010c0c7899 */ /* 0x000fe200080006ff */
[----:B------:R-:W-:Y:S01]  /*0890*/  ELECT P0, URZ, PT ;  /* 0x0000000000ff782f */ /* 0x000fe20003800000 */
[----:B------:R-:W2:Y:S10]  /*08a0*/  FENCE.VIEW.ASYNC.S ;  /* 0x00000000000073c6 */ /* 0x000eb40000000000 */
[----:B--2---:R4:W2:Y:S01]  /*08b0*/  SYNCS.EXCH.64 URZ, [UR8+0x70], UR12 ;  /* 0x0000700c08ff75b2 */ /* 0x0048a20008000100 */
[----:B------:R4:W3:Y:S02]  /*08c0*/  SYNCS.EXCH.64 URZ, [UR8+0x78], UR12 ;  /* 0x0000780c08ff75b2 */ /* 0x0008e40008000100 */
[----:B----4-:R-:W-:Y:S01]  /*08d0*/  NOP ;  /* 0x0000000000007918 */ /* 0x010fe20000000000 */
.L_x_11:
[----:B------:R-:W4:Y:S01]  /*08e0*/  SHFL.IDX PT, R0, R66, RZ, 0x1f ;  /* 0x00001fff42007589 */ /* 0x000f2200000e0000 */
[----:B------:R-:W-:Y:S01]  /*08f0*/  NOP ;  /* 0x0000000000007918 */ /* 0x000fe20000000000 */
[----:B----4-:R-:W-:-:S13]  /*0900*/  ISETP.NE.AND P0, PT, R0, 0x4, PT ;  /* 0x000000040000780c */ /* 0x010fda0003f05270 */
[----:B------:R-:W-:Y:S05]  /*0910*/  @P0 BRA `(.L_x_12) ;  /* 0x0000000000480947 */ /* 0x000fea0003800000 */
[----:B--2---:R-:W-:Y:S01]  /*0920*/  UMOV UR9, 0x1e0 ;  /* 0x000001e000097882 */ /* 0x004fe20000000000 */
[----:B---3--:R-:W-:Y:S01]  /*0930*/  UMOV UR8, 0x400 ;  /* 0x0000040000087882 */ /* 0x008fe20000000000 */
[----:B------:R-:W-:Y:S01]  /*0940*/  USEL UR9, UR9, 0x1a0, UP5 ;  /* 0x000001a009097887 */ /* 0x000fe2000a800000 */
        /* <DEDUP_REMOVED lines=10> */
[----:B--2---:R4:W2:Y:S08]  /*09f0*/  SYNCS.EXCH.64 URZ, [UR8+0x80], UR12 ;  /* 0x0000800c08ff75b2 */ /* 0x0048b00008000100 */
[----:B------:R4:W3:Y:S01]  /*0a00*/  SYNCS.EXCH.64 URZ, [UR8+0x90], UR14 ;  /* 0x0000900e08ff75b2 */ /* 0x0008e20008000100 */
[----:B------:R4:W1:Y:S01]  /*0a10*/  SYNCS.EXCH.64 URZ, [UR8+0x88], UR12 ;  /* 0x0000880c08ff75b2 */ /* 0x0008620008000100 */
[----:B------:R4:W1:Y:S02]  /*0a20*/  SYNCS.EXCH.64 URZ, [UR8+0x98], UR14 ;  /* 0x0000980e08ff75b2 */ /* 0x0008640008000100 */
[----:B----4-:R-:W-:Y:S01]  /*0a30*/  NOP ;  /* 0x0000000000007918 */ /* 0x010fe20000000000 */
.L_x_12:
[----:B------:R-:W4:Y:S01]  /*0a40*/  SHFL.IDX PT, R0, R66, RZ, 0x1f ;  /* 0x00001fff42007589 */ /* 0x000f2200000e0000 */
[----:B------:R-:W-:Y:S01]  /*0a50*/  NOP ;  /* 0x0000000000007918 */ /* 0x000fe20000000000 */
[----:B----4-:R-:W-:-:S13]  /*0a60*/  ISETP.NE.AND P0, PT, R0, 0x5, PT ;  /* 0x000000050000780c */ /* 0x010fda0003f05270 */
[----:B------:R-:W-:Y:S05]  /*0a70*/  @P0 BRA `(.L_x_13) ;  /* 0x0000000000540947 */ /* 0x000fea0003800000 */
[----:B--2---:R-:W-:Y:S01]  /*0a80*/  UMOV UR9, 0x400 ;  /* 0x0000040000097882 */ /* 0x004fe20000000000 */
        /* <DEDUP_REMOVED lines=14> */
[----:B------:R4:W1:Y:S01]  /*0b70*/  SYNCS.EXCH.64 URZ, [UR9+0xc8], UR14 ;  /* 0x0000c80e09ff75b2 */ /* 0x0008620008000100 */
[----:B------:R4:W1:Y:S01]  /*0b80*/  SYNCS.EXCH.64 URZ, [UR9+0xb0], UR12 ;  /* 0x0000b00c09ff75b2 */ /* 0x0008620008000100 */
[----:B------:R4:W1:Y:S01]  /*0b90*/  SYNCS.EXCH.64 URZ, [UR9+0xd0], UR14 ;  /* 0x0000d00e09ff75b2 */ /* 0x0008620008000100 */
[----:B------:R4:W1:Y:S01]  /*0ba0*/  SYNCS.EXCH.64 URZ, [UR9+0xb8], UR12 ;  /* 0x0000b80c09ff75b2 */ /* 0x0008620008000100 */
[----:B------:R4:W1:Y:S02]  /*0bb0*/  SYNCS.EXCH.64 URZ, [UR9+0xd8], UR14 ;  /* 0x0000d80e09ff75b2 */ /* 0x0008640008000100 */
[----:B----4-:R-:W-:Y:S01]  /*0bc0*/  NOP ;  /* 0x0000000000007918 */ /* 0x010fe20000000000 */
.L_x_13:
[----:B------:R-:W4:Y:S01]  /*0bd0*/  SHFL.IDX PT, R0, R66, RZ, 0x1f ;  /* 0x00001fff42007589 */ /* 0x000f2200000e0000 */
[----:B------:R-:W-:Y:S01]  /*0be0*/  ISETP.NE.OR P1, PT, RZ, UR10, !P1 ;  /* 0x0000000aff007c0c */ /* 0x000fe2000cf25670 */
        /* <DEDUP_REMOVED lines=12> */
[----:B------:R4:W3:Y:S01]  /*0cb0*/  SYNCS.EXCH.64 URZ, [UR8+0xf0], UR12 ;  /* 0x0000f00c08ff75b2 */ /* 0x0008e20008000100 */
[----:B------:R4:W1:Y:S01]  /*0cc0*/  SYNCS.EXCH.64 URZ, [UR8+0xe8], UR12 ;  /* 0x0000e80c08ff75b2 */ /* 0x0008620008000100 */
[----:B------:R4:W1:Y:S02]  /*0cd0*/  SYNCS.EXCH.64 URZ, [UR8+0xf8], UR12 ;  /* 0x0000f80c08ff75b2 */ /* 0x0008640008000100 */
[----:B----4-:R-:W-:Y:S01]  /*0ce0*/  NOP ;  /* 0x0000000000007918 */ /* 0x010fe20000000000 */
.L_x_14:
[----:B------:R-:W-:Y:S01]  /*0cf0*/  VOTEU.ALL UP1, P1 ;  /* 0x0000000000ff7886 */ /* 0x000fe20000820000 */
[----:B---3--:R-:W3:Y:S01]  /*0d00*/  LDCU UR8, c[0x0][0x36c] ;  /* 0x00006d80ff0877ac */ /* 0x008ee20008000800 */
[----:B------:R-:W-:Y:S01]  /*0d10*/  NOP ;  /* 0x0000000000007918 */ /* 0x000fe20000000000 */
[----:B------:R-:W-:Y:S01]  /*0d20*/  LOP3.LUT R10, R72, 0x1f, RZ, 0xc0, !PT ;  /* 0x0000001f480a7812 */ /* 0x000fe200078ec0ff */
[----:B--2---:R-:W-:Y:S01]  /*0d30*/  UMOV UR12, 0x20 ;  /* 0x00000020000c7882 */ /* 0x004fe20000000000 */
[----:B------:R-:W-:Y:S01]  /*0d40*/  @!UP1 UMOV UR7, 0x400 ;  /* 0x0000040000079882 */ /* 0x000fe20000000000 */
[----:B------:R-:W-:-:S04]  /*0d50*/  @!UP1 UIADD3 UR12, UPT, UPT, -UR12, 0x100000, URZ ;  /* 0x001000000c0c9890 */ /* 0x000fc8000fffe1ff */
[----:B------:R-:W-:Y:S02]  /*0d60*/  @!UP1 USHF.L.U32 UR13, UR12, 0xb, URZ ;  /* 0x0000000b0c0d9899 */ /* 0x000fe400080006ff */
[----:B------:R-:W-:Y:S02]  /*0d70*/  @!UP1 USHF.L.U32 UR12, UR12, 0x1, URZ ;  /* 0x000000010c0c9899 */ /* 0x000fe400080006ff */
[----:B------:R-:W-:Y:S01]  /*0d80*/  @!UP1 ULEA UR7, UR37, UR7, 0x18 ;  /* 0x0000000725079291 */ /* 0x000fe2000f8ec0ff */
[----:B------:R-:W-:Y:S01]  /*0d90*/  VOTEU.ALL UP1, P1 ;  /* 0x0000000000ff7886 */ /* 0x000fe20000820000 */
[----:B------:R-:W-:Y:S01]  /*0da0*/  UISETP.NE.AND UP4, UPT, UR10, URZ, UPT ;  /* 0x000000ff0a00728c */ /* 0x000fe2000bf85270 */
[----:B------:R-:W2:Y:S09]  /*0db0*/  FENCE.VIEW.ASYNC.S ;  /* 0x00000000000073c6 */ /* 0x000eb20000000000 */
[----:B--2---:R2:W4:Y:S01]  /*0dc0*/  @!UP1 SYNCS.EXCH.64 URZ, [UR7+0x100], UR12 ;  /* 0x0001000c07ff95b2 */ /* 0x0045220008000100 */
[----:B---3--:R-:W-:-:S09]  /*0dd0*/  UISETP.EQ.U32.AND UP1, UPT, UR8, 0x1, UPT ;  /* 0x000000010800788c */ /* 0x008fd2000bf22070 */
[----:B------:R-:W-:Y:S05]  /*0de0*/  BRA.U !UP1, `(.L_x_15) ;  /* 0x0000000109087547 */ /* 0x000fea000b800000 */
[----:B-1--4-:R-:W-:Y:S01]  /*0df0*/  UCGABAR_ARV ;  /* 0x00000000000079c7 */ /* 0x012fe20008000000 */
[----:B------:R-:W-:Y:S05]  /*0e00*/  BRA `(.L_x_16) ;  /* 0x0000000000047947 */ /* 0x000fea0003800000 */
.L_x_15:
[----:B-1--4-:R-:W-:Y:S01]  /*0e10*/  NOP ;  /* 0x0000000000007918 */ /* 0x012fe20000000000 */
.L_x_16:
[----:B------:R-:W1:Y:S01]  /*0e20*/  S2R R11, SR_CTAID.X ;  /* 0x00000000000b7919 */ /* 0x000e620000002500 */
[----:B------:R-:W-:-:S05]  /*0e30*/  CS2R.32 R60, SR_CgaSize ;  /* 0x00000000003c7805 */ /* 0x000fca0000008a00 */
[----:B------:R-:W-:-:S05]  /*0e40*/  IMAD R60, R60, -0xa0, RZ ;  /* 0xffffff603c3c7824 */ /* 0x000fca00078e02ff */
[----:B------:R-:W-:-:S14]  /*0e50*/  R2UR UR8, R60 ;  /* 0x000000003c0872ca */ /* 0x000fdc00000e0000 */
[----:B------:R-:W3:Y:S01]  /*0e60*/  LDCU UR8, c[0x0][UR8+0x2b0] ;  /* 0x00005600080877ac */ /* 0x000ee20008000800 */
[----:B------:R-:W-:-:S05]  /*0e70*/  CS2R.32 R0, SR_CgaSize ;  /* 0x0000000000007805 */ /* 0x000fca0000008a00 */
[----:B------:R-:W-:-:S06]  /*0e80*/  IMAD R0, R0, -0xa0, RZ ;  /* 0xffffff6000007824 */ /* 0x000fcc00078e02ff */
[----:B------:R-:W4:Y:S01]  /*0e90*/  LDC R0, c[0x0][R0+0x2a0] ;  /* 0x0000a80000007b82 */ /* 0x000f220000000800 */
[----:B------:R-:W-:Y:S01]  /*0ea0*/  PRMT R8, RZ, 0x7610, R8 ;  /* 0x00007610ff087816 */ /* 0x000fe20000000008 */
[----:B------:R-:W3:Y:S01]  /*0eb0*/  S2R R20, SR_CTAID.Y ;  /* 0x0000000000147919 */ /* 0x000ee20000002600 */
[----:B------:R-:W-:-:S05]  /*0ec0*/  CS2R.32 R60, SR_CgaSize ;  /* 0x00000000003c7805 */ /* 0x000fca0000008a00 */
[----:B------:R-:W-:-:S05]  /*0ed0*/  IMAD R60, R60, -0xa0, RZ ;  /* 0xffffff603c3c7824 */ /* 0x000fca00078e02ff */
[----:B--2---:R-:W-:-:S14]  /*0ee0*/  R2UR UR7, R60 ;  /* 0x000000003c0772ca */ /* 0x004fdc00000e0000 */
[----:B------:R-:W2:Y:S01]  /*0ef0*/  LDCU UR7, c[0x0][UR7+0x2b4] ;  /* 0x00005680070777ac */ /* 0x000ea20008000800 */
[----:B------:R-:W-:Y:S01]  /*0f00*/  UISETP.NE.AND UP2, UPT, UR10, 0x2, UPT ;  /* 0x000000020a00788c */ /* 0x000fe2000bf45270 */
[----:B------:R-:W3:Y:S01]  /*0f10*/  LDC R9, c[0x0][0xb24] ;  /* 0x0002c900ff097b82 */ /* 0x000ee20000000800 */
[----:B------:R-:W-:-:S05]  /*0f20*/  CS2R.32 R58, SR_CgaSize ;  /* 0x00000000003a7805 */ /* 0x000fca0000008a00 */
[----:B------:R-:W-:-:S06]  /*0f30*/  IMAD R58, R58, -0xa0, RZ ;  /* 0xffffff603a3a7824 */ /* 0x000fcc00078e02ff */
[----:B------:R-:W4:Y:S08]  /*0f40*/  LDC R58, c[0x0][R58+0x2a4] ;  /* 0x0000a9003a3a7b82 */ /* 0x000f300000000800 */
[----:B------:R-:W4:Y:S01]  /*0f50*/  LDC R26, c[0x0][0xb24] ;  /* 0x0002c900ff1a7b82 */ /* 0x000f220000000800 */
[----:B-1----:R-:W-:Y:S01]  /*0f60*/  I2FP.F32.U32 R4, R11 ;  /* 0x0000000b00047245 */ /* 0x002fe20000201000 */
[----:B------:R-:W-:-:S06]  /*0f70*/  IMAD.MOV.U32 R21, RZ, RZ, R11 ;  /* 0x000000ffff157224 */ /* 0x000fcc00078e000b */
[----:B------:R-:W1:Y:S01]  /*0f80*/  S2UR UR36, SR_CTAID.Z ;  /* 0x00000000002479c3 */ /* 0x000e620000002700 */
[----:B---3--:R-:W-:Y:S02]  /*0f90*/  ISETP.GE.AND P0, PT, R9, 0x1, PT ;  /* 0x000000010900780c */ /* 0x008fe40003f06270 */
[----:B------:R-:W-:Y:S01]  /*0fa0*/  I2FP.F32.U32 R2, R20 ;  /* 0x0000001400027245 */ /* 0x000fe20000201000 */
[----:B------:R-:W-:-:S04]  /*0fb0*/  FMUL R4, R4, UR8 ;  /* 0x0000000804047c20 */ /* 0x000fc80008400000 */
[----:B--2---:R-:W-:Y:S01]  /*0fc0*/  FMUL R2, R2, UR7 ;  /* 0x0000000702027c20 */ /* 0x004fe20008400000 */
[----:B------:R-:W2:Y:S01]  /*0fd0*/  F2I.U32.TRUNC.NTZ R60, R4 ;  /* 0x00000004003c7305 */ /* 0x000ea2000020f000 */
[----:B------:R-:W3:Y:S07]  /*0fe0*/  LDCU UR7, c[0x0][0xb30] ;  /* 0x00016600ff0777ac */ /* 0x000eee0008000800 */
[----:B------:R-:W1:Y:S01]  /*0ff0*/  F2I.U32.TRUNC.NTZ R3, R2 ;  /* 0x0000000200037305 */ /* 0x000e62000020f000 */
[----:B--2---:R-:W-:-:S04]  /*1000*/  IMAD.MOV R60, RZ, RZ, -R60 ;  /* 0x000000ffff3c7224 */ /* 0x004fc800078e0a3c */
[----:B----4-:R-:W-:Y:S01]  /*1010*/  IMAD R60, R0, R60, R11 ;  /* 0x0000003c003c7224 */ /* 0x010fe200078e020b */
[----:B------:R-:W-:Y:S01]  /*1020*/  PRMT R0, RZ, 0x7610, R0 ;  /* 0x00007610ff007816 */ /* 0x000fe20000000000 */
[----:B---3--:R-:W-:Y:S01]  /*1030*/  UISETP.NE.AND UP3, UPT, UR7, 0x1, UPT ;  /* 0x000000010700788c */ /* 0x008fe2000bf65270 */
[----:B-1----:R-:W-:-:S05]  /*1040*/  IADD3 R3, PT, PT, -R3, RZ, RZ ;  /* 0x000000ff03037210 */ /* 0x002fca0007ffe1ff */
[----:B------:R-:W-:Y:S01]  /*1050*/  IMAD R58, R58, R3, R20 ;  /* 0x000000033a3a7224 */ /* 0x000fe200078e0214 */
[----:B------:R-:W-:Y:S06]  /*1060*/  BRA.U UP4, `(.L_x_17) ;  /* 0x0000000104247547 */ /* 0x000fec000b800000 */
[----:B------:R-:W-:Y:S01]  /*1070*/  ISETP.NE.AND P1, PT, R58, RZ, PT ;  /* 0x000000ff3a00720c */ /* 0x000fe20003f25270 */
[----:B------:R-:W-:Y:S01]  /*1080*/  IMAD.MOV.U32 R0, RZ, RZ, 0x3 ;  /* 0x00000003ff007424 */ /* 0x000fe200078e00ff */
[C---:B------:R-:W-:Y:S02]  /*1090*/  LOP3.LUT R3, R60.reuse, 0xfffffffe, RZ, 0xc0, !PT ;  /* 0xfffffffe3c037812 */ /* 0x040fe400078ec0ff */
[----:B------:R-:W-:Y:S02]  /*10a0*/  ISETP.LT.U32.OR P1, PT, R60, 0x2, !P1 ;  /* 0x000000023c00780c */ /* 0x000fe40004f21470 */
[----:B------:R-:W-:Y:S02]  /*10b0*/  SHF.L.U32 R0, R0, R3, RZ ;  /* 0x0000000300007219 */ /* 0x000fe400000006ff */
[----:B------:R-:W-:Y:S02]  /*10c0*/  SEL R5, RZ, 0x1, !P1 ;  /* 0x00000001ff057807 */ /* 0x000fe40004800000 */
[----:B------:R-:W-:-:S05]  /*10d0*/  SEL R2, RZ, 0x2, !P1 ;  /* 0x00000002ff027807 */ /* 0x000fca0004800000 */
[----:B------:R-:W-:-:S05]  /*10e0*/  IMAD.IADD R2, R5, 0x1, R2 ;  /* 0x0000000105027824 */ /* 0x000fca00078e0202 */
[----:B------:R-:W-:Y:S02]  /*10f0*/  PRMT R8, R2, 0x7610, R8 ;  /* 0x0000761002087816 */ /* 0x000fe40000000008 */
.L_x_17:
[----:B------:R-:W-:Y:S05]  /*1100*/  @!P0 BRA `(.L_x_18) ;  /* 0x0000000000b88947 */ /* 0x000fea0003800000 */
[----:B------:R-:W1:Y:S01]  /*1110*/  LDC.64 R4, c[0x0][0xb18] ;  /* 0x0002c600ff047b82 */ /* 0x000e620000000a00 */
[----:B------:R-:W-:-:S07]  /*1120*/  ISETP.NE.AND P0, PT, R9, 0x1, PT ;  /* 0x000000010900780c */ /* 0x000fce0003f05270 */
[----:B------:R-:W2:Y:S08]  /*1130*/  LDC R14, c[0x0][0xb0c] ;  /* 0x0002c300ff0e7b82 */ /* 0x000eb00000000800 */
[----:B------:R-:W3:Y:S08]  /*1140*/  LDC R13, c[0x0][0x370] ;  /* 0x0000dc00ff0d7b82 */ /* 0x000ef00000000800 */
[----:B------:R-:W4:Y:S01]  /*1150*/  LDC R16, c[0x0][0x374] ;  /* 0x0000dd00ff107b82 */ /* 0x000f220000000800 */
[----:B-1----:R-:W-:-:S07]  /*1160*/  ISETP.NE.AND P1, PT, R4, 0x1, PT ;  /* 0x000000010400780c */ /* 0x002fce0003f25270 */
[----:B------:R-:W3:Y:S01]  /*1170*/  LDC.64 R6, c[0x0][0xb10] ;  /* 0x0002c400ff067b82 */ /* 0x000ee20000000a00 */
[----:B--2---:R-:W-:-:S07]  /*1180*/  ISETP.NE.AND P2, PT, R14, 0x1, PT ;  /* 0x000000010e00780c */ /* 0x004fce0003f45270 */
[----:B------:R-:W1:Y:S08]  /*1190*/  LDC R12, c[0x0][0xb20] ;  /* 0x0002c800ff0c7b82 */ /* 0x000e700000000800 */
[----:B------:R-:W2:Y:S01]  /*11a0*/  LDC.64 R2, c[0x0][0xb28] ;  /* 0x0002ca00ff027b82 */ /* 0x000ea20000000a00 */
[----:B----4-:R-:W-:-:S04]  /*11b0*/  IMAD.HI.U32 R15, R16, R5, RZ ;  /* 0x00000005100f7227 */ /* 0x010fc800078e00ff */
[----:B------:R-:W-:-:S04]  /*11c0*/  IMAD.HI.U32 R5, R20, R5, RZ ;  /* 0x0000000514057227 */ /* 0x000fc800078e00ff */
[----:B---3--:R-:W-:-:S04]  /*11d0*/  IMAD.HI.U32 R18, R13, R6, RZ ;  /* 0x000000060d127227 */ /* 0x008fc800078e00ff */
[C---:B------:R-:W-:Y:S01]  /*11e0*/  IMAD.HI.U32 R22, R11.reuse, R6, RZ ;  /* 0x000000060b167227 */ /* 0x040fe200078e00ff */
[-C--:B------:R-:W-:Y:S02]  /*11f0*/  @P2 SHF.R.U32.HI R13, RZ, R7.reuse, R18 ;  /* 0x00000007ff0d2219 */ /* 0x080fe40000011612 */
[-C--:B-1----:R-:W-:Y:S02]  /*1200*/  @P1 SHF.R.U32.HI R16, RZ, R12.reuse, R15 ;  /* 0x0000000cff101219 */ /* 0x082fe4000001160f */
[----:B------:R-:W-:Y:S02]  /*1210*/  SHF.R.U32.HI R5, RZ, R12, R5 ;  /* 0x0000000cff057219 */ /* 0x000fe40000011605 */
[----:B------:R-:W-:Y:S02]  /*1220*/  SHF.R.U32.HI R22, RZ, R7, R22 ;  /* 0x00000007ff167219 */ /* 0x000fe40000011616 */
[----:B------:R-:W-:Y:S01]  /*1230*/  SEL R5, R20, R5, !P1 ;  /* 0x0000000514057207 */ /* 0x000fe20004800000 */
[----:B--2---:R-:W-:Y:S01]  /*1240*/  IMAD.HI.U32 R18, R16, R2, RZ ;  /* 0x0000000210127227 */ /* 0x004fe200078e00ff */
[----:B------:R-:W-:-:S02]  /*1250*/  SEL R21, R11, R22, !P2 ;  /* 0x000000160b157207 */ /* 0x000fc40005000000 */
[----:B------:R-:W-:Y:S01]  /*1260*/  IADD3 R7, PT, PT, -R5, RZ, RZ ;  /* 0x000000ff05077210 */ /* 0x000fe20007ffe1ff */
[----:B------:R-:W-:Y:S01]  /*1270*/  IMAD.HI.U32 R6, R13, R2, RZ ;  /* 0x000000020d067227 */ /* 0x000fe200078e00ff */
[----:B------:R-:W-:-:S03]  /*1280*/  @P0 SHF.R.U32.HI R16, RZ, R3, R18 ;  /* 0x00000003ff100219 */ /* 0x000fc60000011612 */
[----:B------:R-:W-:Y:S01]  /*1290*/  IMAD R7, R4, R7, R20 ;  /* 0x0000000704077224 */ /* 0x000fe200078e0214 */
[----:B------:R-:W-:Y:S01]  /*12a0*/  @P0 SHF.R.U32.HI R13, RZ, R3, R6 ;  /* 0x00000003ff0d0219 */ /* 0x000fe20000011606 */
[----:B------:R-:W-:-:S04]  /*12b0*/  IMAD R16, R16, R9, RZ ;  /* 0x0000000910107224 */ /* 0x000fc800078e02ff */
[----:B------:R-:W-:Y:S01]  /*12c0*/  IMAD R6, R13, R9, RZ ;  /* 0x000000090d067224 */ /* 0x000fe200078e02ff */
[----:B------:R-:W-:-:S04]  /*12d0*/  ISETP.GE.AND P1, PT, R5, R16, PT ;  /* 0x000000100500720c */ /* 0x000fc80003f26270 */
[----:B------:R-:W-:Y:S01]  /*12e0*/  ISETP.GE.OR P1, PT, R21, R6, P1 ;  /* 0x000000061500720c */ /* 0x000fe20000f26670 */
[----:B------:R-:W-:-:S05]  /*12f0*/  IMAD.HI.U32 R6, R5, R2, RZ ;  /* 0x0000000205067227 */ /* 0x000fca00078e00ff */
[----:B------:R-:W-:-:S04]  /*1300*/  SHF.R.U32.HI R6, RZ, R3, R6 ;  /* 0x00000003ff067219 */ /* 0x000fc80000011606 */
[----:B------:R-:W-:-:S03]  /*1310*/  SEL R6, R5, R6, !P0 ;  /* 0x0000000605067207 */ /* 0x000fc60004000000 */
[----:B------:R-:W-:Y:S01]  /*1320*/  @!P1 IMAD.HI.U32 R12, R21, R2, RZ ;  /* 0x00000002150c9227 */ /* 0x000fe200078e00ff */
[----:B------:R-:W-:-:S04]  /*1330*/  IADD3 R2, PT, PT, -R6, RZ, RZ ;  /* 0x000000ff06027210 */ /* 0x000fc80007ffe1ff */
[----:B------:R-:W-:Y:S01]  /*1340*/  @!P1 SHF.R.U32.HI R12, RZ, R3, R12 ;  /* 0x00000003ff0c9219 */ /* 0x000fe2000001160c */
[----:B------:R-:W-:-:S03]  /*1350*/  IMAD R2, R9, R2, R5 ;  /* 0x0000000209027224 */ /* 0x000fc600078e0205 */
[----:B------:R-:W-:-:S05]  /*1360*/  @!P1 SEL R3, R21, R12, !P0 ;  /* 0x0000000c15039207 */ /* 0x000fca0004000000 */
[--C-:B------:R-:W-:Y:S02]  /*1370*/  @!P1 IMAD.IADD R6, R6, 0x1, -R3.reuse ;  /* 0x0000000106069824 */ /* 0x100fe400078e0a03 */
[----:B------:R-:W-:Y:S01]  /*1380*/  @!P1 IMAD R3, R2, R13, R3 ;  /* 0x0000000d02039224 */ /* 0x000fe200078e0203 */
[----:B------:R-:W-:Y:S01]  /*1390*/  IADD3 R2, PT, PT, -R21, RZ, RZ ;  /* 0x000000ff15027210 */ /* 0x000fe20007ffe1ff */
[----:B------:R-:W-:Y:S02]  /*13a0*/  @!P1 IMAD R5, R6, R9, R21 ;  /* 0x0000000906059224 */ /* 0x000fe400078e0215 */
[----:B------:R-:W-:Y:S02]  /*13b0*/  @!P1 IMAD.MOV.U32 R21, RZ, RZ, R3 ;  /* 0x000000ffff159224 */ /* 0x000fe400078e0003 */
[----:B------:R-:W-:Y:S02]  /*13c0*/  IMAD R2, R14, R2, R11 ;  /* 0x000000020e027224 */ /* 0x000fe400078e020b */
[----:B------:R-:W-:-:S02]  /*13d0*/  IMAD R20, R5, R4, R7 ;  /* 0x0000000405147224 */ /* 0x000fc400078e0207 */
[----:B------:R-:W-:Y:S02]  /*13e0*/  IMAD R21, R21, R14, R2 ;  /* 0x0000000e15157224 */ /* 0x000fe400078e0202 */
.L_x_18:
[----:B------:R-:W-:Y:S05]  /*13f0*/  BRA.U UP3, `(.L_x_19) ;  /* 0x0000000103407547 */ /* 0x000fea000b800000 */
[----:B------:R-:W1:Y:S08]  /*1400*/  LDC.64 R4, c[0x0][0xb10] ;  /* 0x0002c400ff047b82 */ /* 0x000e700000000a00 */
[----:B------:R-:W2:Y:S08]  /*1410*/  LDC.64 R2, c[0x0][0xb18] ;  /* 0x0002c600ff027b82 */ /* 0x000eb00000000a00 */
[----:B------:R-:W3:Y:S08]  /*1420*/  LDC R6, c[0x0][0xb20] ;  /* 0x0002c800ff067b82 */ /* 0x000ef00000000800 */
[----:B------:R-:W4:Y:S01]  /*1430*/  LDC R12, c[0x0][0xb0c] ;  /* 0x0002c300ff0c7b82 */ /* 0x000f220000000800 */
[----:B-1----:R-:W-:-:S05]  /*1440*/  IMAD.HI.U32 R4, R21, R4, RZ ;  /* 0x0000000415047227 */ /* 0x002fca00078e00ff */
[----:B------:R-:W-:Y:S01]  /*1450*/  SHF.R.U32.HI R4, RZ, R5, R4 ;  /* 0x00000005ff047219 */ /* 0x000fe20000011604 */
[----:B--2---:R-:W-:Y:S01]  /*1460*/  IMAD.HI.U32 R3, R20, R3, RZ ;  /* 0x0000000314037227 */ /* 0x004fe200078e00ff */
[----:B------:R-:W-:-:S04]  /*1470*/  ISETP.NE.AND P0, PT, R2, 0x1, PT ;  /* 0x000000010200780c */ /* 0x000fc80003f05270 */
[----:B---3--:R-:W-:-:S04]  /*1480*/  SHF.R.U32.HI R3, RZ, R6, R3 ;  /* 0x00000006ff037219 */ /* 0x008fc80000011603 */
[----:B------:R-:W-:Y:S02]  /*1490*/  SEL R3, R20, R3, !P0 ;  /* 0x0000000314037207 */ /* 0x000fe40004000000 */
[----:B----4-:R-:W-:-:S04]  /*14a0*/  ISETP.NE.AND P1, PT, R12, 0x1, PT ;  /* 0x000000010c00780c */ /* 0x010fc80003f25270 */
[----:B------:R-:W-:-:S05]  /*14b0*/  SEL R6, R21, R4, !P1 ;  /* 0x0000000415067207 */ /* 0x000fca0004800000 */
[----:B------:R-:W-:Y:S02]  /*14c0*/  IMAD.IADD R4, R3, 0x1, -R6 ;  /* 0x0000000103047824 */ /* 0x000fe400078e0a06 */
[----:B------:R-:W-:Y:S02]  /*14d0*/  IMAD.IADD R3, R6, 0x1, -R3 ;  /* 0x0000000106037824 */ /* 0x000fe400078e0a03 */
[----:B------:R-:W-:Y:S02]  /*14e0*/  IMAD R21, R4, R12, R21 ;  /* 0x0000000c04157224 */ /* 0x000fe400078e0215 */
[----:B------:R-:W-:Y:S02]  /*14f0*/  IMAD R20, R3, R2, R20 ;  /* 0x0000000203147224 */ /* 0x000fe400078e0214 */
.L_x_19:
[----:B------:R-:W-:Y:S05]  /*1500*/  BRA.U !UP1, `(.L_x_20) ;  /* 0x00000001090c7547 */ /* 0x000fea000b800000 */
[----:B------:R-:W-:Y:S01]  /*1510*/  UCGABAR_WAIT ;  /* 0x0000000000007dc7 */ /* 0x000fe20008000000 */
[----:B------:R-:W-:Y:S01]  /*1520*/  CCTL.IVALL ;  /* 0x00000000ff00798f */ /* 0x000fe20002000000 */
[----:B------:R-:W-:Y:S05]  /*1530*/  BRA `(.L_x_21) ;  /* 0x0000000000047947 */ /* 0x000fea0003800000 */
.L_x_20:
[----:B------:R-:W-:Y:S06]  /*1540*/  BAR.SYNC.DEFER_BLOCKING 0x0 ;  /* 0x0000000000007b1d */ /* 0x000fec0000010000 */
.L_x_21:
[----:B------:R-:W-:Y:S05]  /*1550*/  BRA.U UP2, `(.L_x_22) ;  /* 0x0000001102847547 */ /* 0x000fea000b800000 */
[----:B------:R-:W1:Y:S01]  /*1560*/  LDCU UR4, c[0x0][0x38c] ;  /* 0x00007180ff0477ac */ /* 0x000e620008000800 */
[----:B------:R-:W2:Y:S01]  /*1570*/  LDC R9, c[0x0][0x370] ;  /* 0x0000dc00ff097b82 */ /* 0x000ea20000000800 */
[----:B------:R-:W-:Y:S01]  /*1580*/  IMAD.SHL.U32 R16, R11, 0x40, RZ ;  /* 0x000000400b107824 */ /* 0x000fe200078e00ff */
[----:B------:R-:W-:Y:S01]  /*1590*/  PLOP3.LUT P1, PT, PT, PT, UP5, 0x80, 0x8 ;  /* 0x000000000008781c */ /* 0x000fe20003f2f058 */
[----:B------:R-:W-:Y:S01]  /*15a0*/  HFMA2 R12, -RZ, RZ, 0, 0 ;  /* 0x00000000ff0c7431 */ /* 0x000fe200000001ff */
[----:B------:R-:W-:Y:S01]  /*15b0*/  UISETP.NE.AND UP1, UPT, UR10, URZ, UPT ;  /* 0x000000ff0a00728c */ /* 0x000fe2000bf25270 */
[----:B------:R-:W-:Y:S01]  /*15c0*/  ISETP.NE.AND P4, PT, R10, RZ, P5 ;  /* 0x000000ff0a00720c */ /* 0x000fe20002f85270 */
[----:B------:R-:W-:Y:S01]  /*15d0*/  IMAD.MOV.U32 R15, RZ, RZ, 0x1 ;  /* 0x00000001ff0f7424 */ /* 0x000fe200078e00ff */
[----:B------:R-:W-:Y:S01]  /*15e0*/  PLOP3.LUT P1, PT, P1, PT, PT, 0x8, 0x80 ;  /* 0x000000000080781c */ /* 0x000fe20000f2e170 */
[----:B------:R-:W3:Y:S01]  /*15f0*/  LDC R0, c[0x0][0x374] ;  /* 0x0000dd00ff007b82 */ /* 0x000ee20000000800 */
[----:B------:R-:W-:Y:S01]  /*1600*/  IMAD.MOV.U32 R14, RZ, RZ, RZ ;  /* 0x000000ffff0e7224 */ /* 0x000fe200078e00ff */
[----:B------:R-:W-:Y:S01]  /*1610*/  MOV R8, 0x1 ;  /* 0x0000000100087802 */ /* 0x000fe20000000f00 */
[----:B------:R-:W-:Y:S01]  /*1620*/  IMAD.MOV.U32 R10, RZ, RZ, RZ ;  /* 0x000000ffff0a7224 */ /* 0x000fe200078e00ff */
[----:B------:R-:W-:Y:S01]  /*1630*/  LOP3.LUT R16, R16, 0x40, RZ, 0xc0, !PT ;  /* 0x0000004010107812 */ /* 0x000fe200078ec0ff */
[----:B------:R-:W4:Y:S01]  /*1640*/  LDCU.64 UR14, c[0x0][0x348] ;  /* 0x00006900ff0e77ac */ /* 0x000f220008000a00 */
[----:B-1----:R-:W-:-:S02]  /*1650*/  UIADD3 UR5, UPT, UPT, UR4, 0x3f, URZ ;  /* 0x0000003f04057890 */ /* 0x002fc4000fffe0ff */
[----:B------:R-:W-:Y:S02]  /*1660*/  USEL UR22, UR6, 0x2, UP1 ;  /* 0x0000000206167887 */ /* 0x000fe40008800000 */
[----:B------:R-:W-:Y:S01]  /*1670*/  USHF.R.S32.HI UR7, URZ, 0x1f, UR5 ;  /* 0x0000001fff077899 */ /* 0x000fe20008011405 */
[----:B------:R-:W-:-:S03]  /*1680*/  UMOV UR23, URZ ;  /* 0x000000ff00177c82 */ /* 0x000fc60008000000 */
[----:B------:R-:W-:Y:S02]  /*1690*/  ULEA.HI UR7, UR7, UR5, URZ, 0x6 ;  /* 0x0000000507077291 */ /* 0x000fe4000f8f30ff */
[----:B------:R-:W-:Y:S02]  /*16a0*/  UIADD3 UR5, UPT, UPT, UR4, -0x1, URZ ;  /* 0xffffffff04057890 */ /* 0x000fe4000fffe0ff */
[----:B------:R-:W-:Y:S02]  /*16b0*/  USHF.R.S32.HI UR7, URZ, 0x6, UR7 ;  /* 0x00000006ff077899 */ /* 0x000fe40008011407 */
[----:B------:R-:W-:Y:S02]  /*16c0*/  UISETP.GE.U32.AND UP2, UPT, UR5, -0x7f, UPT ;  /* 0xffffff810500788c */ /* 0x000fe4000bf46070 */
[----:B------:R-:W-:Y:S02]  /*16d0*/  UISETP.LT.U32.AND UP0, UPT, UR7, 0x3, UPT ;  /* 0x000000030700788c */ /* 0x000fe4000bf01070 */
[----:B------:R-:W-:-:S02]  /*16e0*/  UIADD3 UR4, UPT, UPT, UR4, 0x7e, URZ ;  /* 0x0000007e04047890 */ /* 0x000fc4000fffe0ff */
[----:B------:R-:W-:-:S04]  /*16f0*/  USEL UR5, UR7, 0x3, UP0 ;  /* 0x0000000307057887 */ /* 0x000fc80008000000 */
[----:B------:R-:W-:Y:S02]  /*1700*/  UIADD3 UR21, UPT, UPT, UR5, -0x1, URZ ;  /* 0xffffffff05157890 */ /* 0x000fe4000fffe0ff */
[----:B------:R-:W-:Y:S02]  /*1710*/  @UP2 UIADD3 UR21, UPT, UPT, UR5, URZ, URZ ;  /* 0x000000ff05152290 */ /* 0x000fe4000fffe0ff */
[----:B------:R-:W-:Y:S02]  /*1720*/  UIADD3 UR24, UPT, UPT, UR7, -UR5, URZ ;  /* 0x8000000507187290 */ /* 0x000fe4000fffe0ff */
[----:B------:R-:W-:Y:S02]  /*1730*/  UIADD3 UR13, UPT, UPT, UR21, 0x1, URZ ;  /* 0x00000001150d7890 */ /* 0x000fe4000fffe0ff */
[----:B--2-4-:R-:W-:-:S12]  /*1740*/  UIADD3 UR21, UPT, UPT, -UR21, URZ, URZ ;  /* 0x000000ff15157290 */ /* 0x014fd8000fffe1ff */
.L_x_42:
[----:B------:R-:W-:Y:S01]  /*1750*/  UISETP.NE.AND UP0, UPT, UR37, URZ, UPT ;  /* 0x000000ff2500728c */ /* 0x000fe2000bf05270 */
[----:B------:R-:W1:Y:S08]  /*1760*/  S2UR UR37, SR_CgaCtaId ;  /* 0x00000000002579c3 */ /* 0x000e700000008800 */
[----:B------:R-:W-:Y:S05]  /*1770*/  BRA.U UP0, `(.L_x_23) ;  /* 0x0000000100347547 */ /* 0x000fea000b800000 */
[----:B------:R-:W2:Y:S01]  /*1780*/  S2R R2, SR_CgaCtaId ;  /* 0x0000000000027919 */ /* 0x000ea20000008800 */
[----:B------:R-:W-:-:S04]  /*1790*/  MOV R3, 0x400 ;  /* 0x0000040000037802 */ /* 0x000fc80000000f00 */
[----:B--2---:R-:W-:Y:S02]  /*17a0*/  LEA R3, R2, R3, 0x18 ;  /* 0x0000000302037211 */ /* 0x004fe400078ec0ff */
[----:B------:R-:W-:-:S03]  /*17b0*/  SHF.L.U32 R2, R8, 0x1f, RZ ;  /* 0x0000001f08027819 */ /* 0x000fc600000006ff */
[----:B------:R-:W-:-:S04]  /*17c0*/  IMAD R3, R10, 0x8, R3 ;  /* 0x000000080a037824 */ /* 0x000fc800078e0203 */
[----:B------:R-:W2:Y:S02]  /*17d0*/  SYNCS.PHASECHK.TRANS64.TRYWAIT P0, [R3+URZ+0xf0], R2 ;  /* 0x0000f002030075a7 */ /* 0x000ea400080011ff */
[----:B--2---:R-:W-:Y:S05]  /*17e0*/  @!P0 BRA `(.L_x_24) ;  /* 0x0000006c00dc8947 */ /* 0x004fea0003800000 */
.L_x_148:
[----:B------:R-:W-:Y:S01]  /*17f0*/  VIADD R10, R10, 0x1 ;  /* 0x000000010a0a7836 */ /* 0x000fe20000000000 */
[----:B------:R2:W-:Y:S04]  /*1800*/  SYNCS.ARRIVE.TRANS64.A1T0 RZ, [R3+URZ+0xe0], RZ ;  /* 0x0000e0ff03ff79a7 */ /* 0x0005e800081000ff */
[----:B------:R-:W-:-:S04]  /*1810*/  ISETP.NE.AND P0, PT, R10, 0x2, PT ;  /* 0x000000020a00780c */ /* 0x000fc80003f05270 */
[----:B------:R-:W-:Y:S02]  /*1820*/  SEL R10, R10, RZ, P0 ;  /* 0x000000ff0a0a7207 */ /* 0x000fe40000000000 */
[----:B--2---:R-:W-:-:S04]  /*1830*/  SEL R3, RZ, 0x1, P0 ;  /* 0x00000001ff037807 */ /* 0x004fc80000000000 */
[----:B------:R-:W-:-:S07]  /*1840*/  LOP3.LUT R8, R8, R3, RZ, 0x3c, !PT ;  /* 0x0000000308087212 */ /* 0x000fce00078e3cff */
.L_x_23:
[----:B------:R-:W-:Y:S01]  /*1850*/  UMOV UR6, 0x400 ;  /* 0x0000040000067882 */ /* 0x000fe20000000000 */
[----:B------:R-:W-:Y:S01]  /*1860*/  LEA.HI R3, R21, R21, RZ, 0x1 ;  /* 0x0000001515037211 */ /* 0x000fe200078f08ff */
[----:B-1----:R-:W-:Y:S01]  /*1870*/  ULEA UR6, UR37, UR6, 0x18 ;  /* 0x0000000625067291 */ /* 0x002fe2000f8ec0ff */
[----:B------:R-:W-:Y:S01]  /*1880*/  SHF.L.U32 R2, R15, 0x1f, RZ ;  /* 0x0000001f0f027819 */ /* 0x000fe200000006ff */
[----:B------:R-:W-:Y:S01]  /*1890*/  UISETP.GE.U32.AND UP0, UPT, UR4, 0x7f, UPT ;  /* 0x0000007f0400788c */ /* 0x000fe2000bf06070 */
[C---:B------:R-:W-:Y:S01]  /*18a0*/  R2UR UR9, R16.reuse ;  /* 0x00000000100972ca */ /* 0x040fe200000e0000 */
[----:B------:R-:W-:Y:S01]  /*18b0*/  ULEA UR8, UR23, UR6, 0x3 ;  /* 0x0000000617087291 */ /* 0x000fe2000f8e18ff */
[----:B------:R-:W-:Y:S01]  /*18c0*/  IMAD.SHL.U32 R3, R3, 0x40, RZ ;  /* 0x0000004003037824 */ /* 0x000fe200078e00ff */
[----:B------:R-:W-:Y:S01]  /*18d0*/  R2UR UR11, R16 ;  /* 0x00000000100b72ca */ /* 0x000fe200000e0000 */
[----:B------:R-:W-:-:S03]  /*18e0*/  UMOV UR25, URZ ;  /* 0x000000ff00197c82 */ /* 0x000fc60008000000 */
[----:B------:R-:W-:-:S03]  /*18f0*/  R2UR UR35, R3 ;  /* 0x00000000032372ca */ /* 0x000fc600000e0000 */
[----:B------:R1:W2:Y:S01]  /*1900*/  SYNCS.PHASECHK.TRANS64.TRYWAIT P0, [UR8+0x18], R2 ;  /* 0x00001802ff0075a7 */ /* 0x0002a20008001108 */
[----:B------:R-:W-:-:S09]  /*1910*/  R2UR UR8, R20 ;  /* 0x00000000140872ca */ /* 0x000fd200000e0000 */
[----:B------:R-:W-:-:S04]  /*1920*/  ULOP3.LUT UR35, UR9, 0xffffff80, UR35, 0xf8, !UPT ;  /* 0xffffff8009237892 */ /* 0x000fc8000f8ef823 */
[----:B------:R-:W-:Y:S01]  /*1930*/  ULEA UR11, UR8, UR11, 0x7 ;  /* 0x0000000b080b7291 */ /* 0x000fe2000f8e38ff */
[----:B------:R-:W-:Y:S11]  /*1940*/  BRA.U !UP0, `(.L_x_25) ;  /* 0x0000000108bc7547 */ /* 0x000ff6000b800000 */
[----:B------:R-:W-:Y:S01]  /*1950*/  UMOV UR16, UR21 ;  /* 0x0000001500107c82 */ /* 0x000fe20008000000 */
[----:B------:R-:W-:Y:S01]  /*1960*/  UMOV UR17, UR23 ;  /* 0x0000001700117c82 */ /* 0x000fe20008000000 */
[----:B------:R-:W-:-:S05]  /*1970*/  UMOV UR34, URZ ;  /* 0x000000ff00227c82 */ /* 0x000fca0008000000 */
.L_x_31:
[----:B------:R-:W-:Y:S01]  /*1980*/  ULEA UR33, UR17, UR6, 0x3 ;  /* 0x0000000611217291 */ /* 0x000fe2000f8e18ff */
[----:B------:R-:W-:Y:S01]  /*1990*/  @P5 MOV R3, 0x8000 ;  /* 0x0000800000035802 */ /* 0x000fe20000000f00 */
[----:B-12-4-:R-:W-:Y:S10]  /*19a0*/  @P0 BRA `(.L_x_26) ;  /* 0x00000000000c0947 */ /* 0x016ff40003800000 */
[----:B------:R-:W-:-:S04]  /*19b0*/  SHF.L.U32 R5, R15, 0x1f, RZ ;  /* 0x0000001f0f057819 */ /* 0x000fc800000006ff */
[----:B------:R-:W2:Y:S02]  /*19c0*/  SYNCS.PHASECHK.TRANS64.TRYWAIT P0, [UR33+0x18], R5 ;  /* 0x00001805ff0075a7 */ /* 0x000ea40008001121 */
[----:B--2---:R-:W-:Y:S05]  /*19d0*/  @!P0 BRA `(.L_x_27) ;  /* 0x0000006c00748947 */ /* 0x004fea0003800000 */
.L_x_26:
[----:B------:R2:W-:Y:S01]  /*19e0*/  @P5 SYNCS.ARRIVE.TRANS64 RZ, [UR33], R3 ;  /* 0x00000003ffff59a7 */ /* 0x0005e20008000021 */
[----:B------:R-:W-:Y:S02]  /*19f0*/  ULOP3.LUT UR8, UR22, 0x2, URZ, 0xfc, !UPT ;  /* 0x0000000216087892 */ /* 0x000fe4000f8efcff */
[----:B------:R-:W-:Y:S02]  /*1a00*/  UIADD3 UR16, UPT, UPT, UR16, 0x1, URZ ;  /* 0x0000000110107890 */ /* 0x000fe4000fffe0ff */
[----:B------:R-:W-:Y:S02]  /*1a10*/  UISETP.NE.AND UP0, UPT, UR8, 0x2, UPT ;  /* 0x000000020800788c */ /* 0x000fe4000bf05270 */
[----:B------:R-:W-:-:S07]  /*1a20*/  UISETP.NE.AND UP2, UPT, UR16, 0x1, UPT ;  /* 0x000000011000788c */ /* 0x000fce000bf45270 */
[----:B------:R-:W-:Y:S05]  /*1a30*/  BRA.U UP0, `(.L_x_28) ;  /* 0x0000000100047547 */ /* 0x000fea000b800000 */
[----:B------:R-:W-:Y:S05]  /*1a40*/  BPT.TRAP 0x1 ;  /* 0x000000040000795c */ /* 0x000fea0000300000 */
.L_x_28:
[----:B------:R-:W-:Y:S04]  /*1a50*/  BSSY.RECONVERGENT B0, `(.L_x_29) ;  /* 0x0000003000007945 */ /* 0x000fe80003800200 */
[----:B------:R-:W-:Y:S05]  /*1a60*/  @!P4 BRA `(.L_x_30) ;  /* 0x000000000004c947 */ /* 0x000fea0003800000 */
[----:B------:R-:W-:Y:S05]  /*1a70*/  BPT.TRAP 0x1 ;  /* 0x000000040000795c */ /* 0x000fea0000300000 */
.L_x_30:
[----:B------:R-:W-:Y:S05]  /*1a80*/  BSYNC.RECONVERGENT B0 ;  /* 0x0000000000007941 */ /* 0x000fea0003800200 */
.L_x_29:
[----:B------:R-:W-:Y:S02]  /*1a90*/  UIADD3 UR23, UPT, UPT, UR17, 0x1, URZ ;  /* 0x0000000111177890 */ /* 0x000fe4000fffe0ff */
[----:B------:R-:W-:Y:S02]  /*1aa0*/  UIADD3 UR28, UP1, UPT, UR14, 0x80, URZ ;  /* 0x000000800e1c7890 */ /* 0x000fe4000ff3e0ff */
[----:B------:R-:W-:Y:S02]  /*1ab0*/  UISETP.NE.AND UP0, UPT, UR23, 0x3, UPT ;  /* 0x000000031700788c */ /* 0x000fe4000bf05270 */
[----:B------:R-:W-:Y:S02]  /*1ac0*/  ULOP3.LUT UR33, UR33, 0xfefffff8, URZ, 0xc0, !UPT ;  /* 0xfefffff821217892 */ /* 0x000fe4000f8ec0ff */
[----:B------:R-:W-:Y:S02]  /*1ad0*/  USEL UR9, URZ, 0x1, UP0 ;  /* 0x00000001ff097887 */ /* 0x000fe40008000000 */
[----:B------:R-:W-:-:S02]  /*1ae0*/  USEL UR23, UR23, URZ, UP0 ;  /* 0x000000ff17177287 */ /* 0x000fc40008000000 */
[----:B------:R-:W-:Y:S02]  /*1af0*/  UIADD3 UR26, UP0, UPT, UR14, 0x180, URZ ;  /* 0x000001800e1a7890 */ /* 0x000fe4000ff1e0ff */
[----:B------:R-:W-:Y:S01]  /*1b00*/  ULEA UR8, UR23, UR6, 0x3 ;  /* 0x0000000617087291 */ /* 0x000fe2000f8e18ff */
[----:B------:R-:W-:Y:S01]  /*1b10*/  LOP3.LUT R15, R15, UR9, RZ, 0x3c, !PT ;  /* 0x000000090f0f7c12 */ /* 0x000fe2000f8e3cff */
[----:B------:R-:W-:Y:S02]  /*1b20*/  UIADD3.X UR29, UPT, UPT, URZ, UR15, URZ, UP1, !UPT ;  /* 0x0000000fff1d7290 */ /* 0x000fe40008ffe4ff */
[----:B------:R-:W-:Y:S01]  /*1b30*/  UIADD3.X UR27, UPT, UPT, URZ, UR15, URZ, UP0, !UPT ;  /* 0x0000000fff1b7290 */ /* 0x000fe200087fe4ff */
[----:B-1----:R-:W-:Y:S01]  /*1b40*/  SHF.L.U32 R2, R15, 0x1f, RZ ;  /* 0x0000001f0f027819 */ /* 0x002fe200000006ff */
[----:B------:R-:W-:Y:S01]  /*1b50*/  UMOV UR18, 0x0 ;  /* 0x0000000000127882 */ /* 0x000fe20000000000 */
[----:B------:R-:W-:Y:S01]  /*1b60*/  UMOV UR19, 0x10000000 ;  /* 0x1000000000137882 */ /* 0x000fe20000000000 */
[----:B------:R-:W-:Y:S01]  /*1b70*/  UMOV UR10, UR34 ;  /* 0x00000022000a7c82 */ /* 0x000fe20008000000 */
[----:B------:R4:W1:Y:S01]  /*1b80*/  SYNCS.PHASECHK.TRANS64.TRYWAIT P0, [UR8+0x18], R2 ;  /* 0x00001802ff0075a7 */ /* 0x0008620008001108 */
[----:B------:R-:W-:Y:S01]  /*1b90*/  ULEA UR8, UR17, UR6, 0xd ;  /* 0x0000000611087291 */ /* 0x000fe2000f8e68ff */
[----:B------:R-:W-:Y:S01]  /*1ba0*/  UMOV UR12, UR36 ;  /* 0x00000024000c7c82 */ /* 0x000fe20008000000 */
[----:B------:R-:W-:-:S02]  /*1bb0*/  UMOV UR9, UR33 ;  /* 0x0000002100097c82 */ /* 0x000fc40008000000 */
[----:B------:R-:W-:Y:S02]  /*1bc0*/  UIADD3 UR32, UPT, UPT, UR8, 0x4300, URZ ;  /* 0x0000430008207890 */ /* 0x000fe4000fffe0ff */
[----:B------:R-:W-:Y:S01]  /*1bd0*/  UIADD3 UR8, UPT, UPT, UR8, 0xa300, URZ ;  /* 0x0000a30008087890 */ /* 0x000fe2000fffe0ff */
[----:B------:R-:W-:Y:S01]  /*1be0*/  UMOV UR25, UR13 ;  /* 0x0000000d00197c82 */ /* 0x000fe20008000000 */
[----:B------:R-:W-:-:S05]  /*1bf0*/  UMOV UR17, UR23 ;  /* 0x0000001700117c82 */ /* 0x000fca0008000000 */
[----:B------:R2:W-:Y:S02]  /*1c00*/  UTMALDG.3D.2CTA [UR32], [UR28], desc[UR18] ;  /* 0x000012201c0075b4 */ /* 0x0005e40008211000 */
[----:B------:R4:W-:Y:S01]  /*1c10*/  UTMALDG.3D.2CTA [UR8], [UR26], desc[UR18] ;  /* 0x000012081a0075b4 */ /* 0x0009e20008211000 */
[----:B--2---:R-:W-:Y:S01]  /*1c20*/  UIADD3 UR34, UPT, UPT, UR34, 0x40, URZ ;  /* 0x0000004022227890 */ /* 0x004fe2000fffe0ff */
[----:B------:R-:W-:Y:S11]  /*1c30*/  BRA.U UP2, `(.L_x_31) ;  /* 0xfffffffd02507547 */ /* 0x000ff6000b83ffff */
.L_x_25:
[----:B----4-:R-:W-:Y:S01]  /*1c40*/  ULEA UR8, UR23, UR6, 0x3 ;  /* 0x0000000617087291 */ /* 0x010fe2000f8e18ff */
[----:B-1----:R-:W-:Y:S01]  /*1c50*/  SHF.L.U32 R2, R15, 0x1f, RZ ;  /* 0x0000001f0f027819 */ /* 0x002fe200000006ff */
[----:B------:R-:W-:Y:S01]  /*1c60*/  @!P1 SYNCS.ARRIVE.TRANS64.A1T0 RZ, [UR6+0x78], RZ ;  /* 0x000078ffffff99a7 */ /* 0x000fe20008100006 */
[----:B------:R-:W-:-:S06]  /*1c70*/  UISETP.GT.AND UP0, UPT, UR7, UR5, UPT ;  /* 0x000000050700728c */ /* 0x000fcc000bf04270 */
[----:B--2---:R1:W2:Y:S03]  /*1c80*/  SYNCS.PHASECHK.TRANS64.TRYWAIT P0, [UR8+0x18], R2 ;  /* 0x00001802ff0075a7 */ /* 0x0042a60008001108 */
[----:B------:R-:W-:Y:S05]  /*1c90*/  BRA.U !UP0, `(.L_x_32) ;  /* 0x0000000108bc7547 */ /* 0x000fea000b800000 */
[----:B------:R-:W-:Y:S01]  /*1ca0*/  UIADD3 UR26, UPT, UPT, UR24, UR25, URZ ;  /* 0x00000019181a7290 */ /* 0x000fe2000fffe0ff */
[----:B------:R-:W-:-:S11]  /*1cb0*/  UMOV UR27, UR23 ;  /* 0x00000017001b7c82 */ /* 0x000fd60008000000 */
.L_x_38:
[----:B------:R-:W-:Y:S01]  /*1cc0*/  ULEA UR17, UR27, UR6, 0x3 ;  /* 0x000000061b117291 */ /* 0x000fe2000f8e18ff */
[----:B--2---:R-:W-:Y:S01]  /*1cd0*/  @P5 MOV R3, 0x8000 ;  /* 0x0000800000035802 */ /* 0x004fe20000000f00 */
[----:B-12---:R-:W-:Y:S10]  /*1ce0*/  @P0 BRA `(.L_x_33) ;  /* 0x00000000000c0947 */ /* 0x006ff40003800000 */
[----:B------:R-:W-:-:S04]  /*1cf0*/  SHF.L.U32 R5, R15, 0x1f, RZ ;  /* 0x0000001f0f057819 */ /* 0x000fc800000006ff */
[----:B------:R-:W2:Y:S02]  /*1d00*/  SYNCS.PHASECHK.TRANS64.TRYWAIT P0, [UR17+0x18], R5 ;  /* 0x00001805ff0075a7 */ /* 0x000ea40008001111 */
[----:B--2---:R-:W-:Y:S05]  /*1d10*/  @!P0 BRA `(.L_x_34) ;  /* 0x0000006800bc8947 */ /* 0x004fea0003800000 */
.L_x_33:
[----:B------:R2:W-:Y:S01]  /*1d20*/  @P5 SYNCS.ARRIVE.TRANS64 RZ, [UR17], R3 ;  /* 0x00000003ffff59a7 */ /* 0x0005e20008000011 */
[----:B------:R-:W-:-:S04]  /*1d30*/  ULOP3.LUT UR8, UR22, 0x2, URZ, 0xfc, !UPT ;  /* 0x0000000216087892 */ /* 0x000fc8000f8efcff */
[----:B------:R-:W-:-:S09]  /*1d40*/  UISETP.NE.AND UP0, UPT, UR8, 0x2, UPT ;  /* 0x000000020800788c */ /* 0x000fd2000bf05270 */
[----:B------:R-:W-:Y:S05]  /*1d50*/  BRA.U UP0, `(.L_x_35) ;  /* 0x0000000100047547 */ /* 0x000fea000b800000 */
[----:B------:R-:W-:Y:S05]  /*1d60*/  BPT.TRAP 0x1 ;  /* 0x000000040000795c */ /* 0x000fea0000300000 */
.L_x_35:
[----:B------:R-:W-:Y:S04]  /*1d70*/  BSSY.RECONVERGENT B0, `(.L_x_36) ;  /* 0x0000003000007945 */ /* 0x000fe80003800200 */
[----:B------:R-:W-:Y:S05]  /*1d80*/  @!P4 BRA `(.L_x_37) ;  /* 0x000000000004c947 */ /* 0x000fea0003800000 */
[----:B------:R-:W-:Y:S05]  /*1d90*/  BPT.TRAP 0x1 ;  /* 0x000000040000795c */ /* 0x000fea0000300000 */
.L_x_37:
[----:B------:R-:W-:Y:S05]  /*1da0*/  BSYNC.RECONVERGENT B0 ;  /* 0x0000000000007941 */ /* 0x000fea0003800200 */
.L_x_36:
[----:B------:R-:W-:Y:S02]  /*1db0*/  UIADD3 UR23, UPT, UPT, UR27, 0x1, URZ ;  /* 0x000000011b177890 */ /* 0x000fe4000fffe0ff */
[----:B------:R-:W-:Y:S02]  /*1dc0*/  UIADD3 UR32, UP1, UPT, UR14, 0x80, URZ ;  /* 0x000000800e207890 */ /* 0x000fe4000ff3e0ff */
[----:B------:R-:W-:Y:S02]  /*1dd0*/  UISETP.NE.AND UP0, UPT, UR23, 0x3, UPT ;  /* 0x000000031700788c */ /* 0x000fe4000bf05270 */
[----:B------:R-:W-:Y:S02]  /*1de0*/  USHF.L.U32 UR18, UR25, 0x6, URZ ;  /* 0x0000000619127899 */ /* 0x000fe400080006ff */
[----:B------:R-:W-:Y:S02]  /*1df0*/  USEL UR9, URZ, 0x1, UP0 ;  /* 0x00000001ff097887 */ /* 0x000fe40008000000 */
[----:B------:R-:W-:-:S02]  /*1e00*/  USEL UR23, UR23, URZ, UP0 ;  /* 0x000000ff17177287 */ /* 0x000fc40008000000 */
[----:B------:R-:W-:Y:S02]  /*1e10*/  UIADD3 UR30, UP0, UPT, UR14, 0x180, URZ ;  /* 0x000001800e1e7890 */ /* 0x000fe4000ff1e0ff */
[----:B------:R-:W-:Y:S01]  /*1e20*/  ULEA UR8, UR23, UR6, 0x3 ;  /* 0x0000000617087291 */ /* 0x000fe2000f8e18ff */
[----:B------:R-:W-:Y:S01]  /*1e30*/  LOP3.LUT R15, R15, UR9, RZ, 0x3c, !PT ;  /* 0x000000090f0f7c12 */ /* 0x000fe2000f8e3cff */
[----:B------:R-:W-:Y:S02]  /*1e40*/  ULOP3.LUT UR17, UR17, 0xfefffff8, URZ, 0xc0, !UPT ;  /* 0xfefffff811117892 */ /* 0x000fe4000f8ec0ff */
[----:B------:R-:W-:Y:S01]  /*1e50*/  UIADD3.X UR33, UPT, UPT, URZ, UR15, URZ, UP1, !UPT ;  /* 0x0000000fff217290 */ /* 0x000fe20008ffe4ff */
[----:B-1----:R-:W-:Y:S01]  /*1e60*/  SHF.L.U32 R2, R15, 0x1f, RZ ;  /* 0x0000001f0f027819 */ /* 0x002fe200000006ff */
[----:B------:R-:W-:Y:S01]  /*1e70*/  UIADD3.X UR31, UPT, UPT, URZ, UR15, URZ, UP0, !UPT ;  /* 0x0000000fff1f7290 */ /* 0x000fe200087fe4ff */
[----:B------:R-:W-:Y:S02]  /*1e80*/  UMOV UR28, 0x0 ;  /* 0x00000000001c7882 */ /* 0x000fe40000000000 */
[----:B------:R4:W1:Y:S01]  /*1e90*/  SYNCS.PHASECHK.TRANS64.TRYWAIT P0, [UR8+0x18], R2 ;  /* 0x00001802ff0075a7 */ /* 0x0008620008001108 */
[----:B------:R-:W-:Y:S01]  /*1ea0*/  ULEA UR8, UR27, UR6, 0xd ;  /* 0x000000061b087291 */ /* 0x000fe2000f8e68ff */
[----:B------:R-:W-:Y:S01]  /*1eb0*/  UMOV UR29, 0x10000000 ;  /* 0x10000000001d7882 */ /* 0x000fe20000000000 */
[----:B------:R-:W-:-:S02]  /*1ec0*/  UMOV UR19, UR35 ;  /* 0x0000002300137c82 */ /* 0x000fc40008000000 */
[----:B------:R-:W-:Y:S02]  /*1ed0*/  UIADD3 UR16, UPT, UPT, UR8, 0x4300, URZ ;  /* 0x0000430008107890 */ /* 0x000fe4000fffe0ff */
[----:B------:R-:W-:Y:S01]  /*1ee0*/  UIADD3 UR8, UPT, UPT, UR8, 0xa300, URZ ;  /* 0x0000a30008087890 */ /* 0x000fe2000fffe0ff */
[----:B------:R-:W-:Y:S01]  /*1ef0*/  UMOV UR20, UR36 ;  /* 0x0000002400147c82 */ /* 0x000fe20008000000 */
[----:B------:R-:W-:Y:S01]  /*1f00*/  UMOV UR12, UR36 ;  /* 0x00000024000c7c82 */ /* 0x000fe20008000000 */
[----:B------:R-:W-:Y:S01]  /*1f10*/  UMOV UR9, UR17 ;  /* 0x0000001100097c82 */ /* 0x000fe20008000000 */
[----:B------:R-:W-:Y:S01]  /*1f20*/  UMOV UR10, UR18 ;  /* 0x00000012000a7c82 */ /* 0x000fe20008000000 */
[----:B------:R-:W-:Y:S02]  /*1f30*/  UIADD3 UR25, UPT, UPT, UR25, 0x1, URZ ;  /* 0x0000000119197890 */ /* 0x000fe4000fffe0ff */
[----:B------:R4:W-:Y:S01]  /*1f40*/  UTMALDG.3D.2CTA [UR16], [UR32], desc[UR28] ;  /* 0x00001c10200075b4 */ /* 0x0009e20008211000 */
[----:B------:R-:W-:Y:S01]  /*1f50*/  UMOV UR27, UR23 ;  /* 0x00000017001b7c82 */ /* 0x000fe20008000000 */
[----:B------:R-:W-:Y:S01]  /*1f60*/  UISETP.NE.AND UP0, UPT, UR25, UR26, UPT ;  /* 0x0000001a1900728c */ /* 0x000fe2000bf05270 */
[----:B------:R4:W-:Y:S08]  /*1f70*/  UTMALDG.3D.2CTA [UR8], [UR30], desc[UR28] ;  /* 0x00001c081e0075b4 */ /* 0x0009f00008211000 */
[----:B----4-:R-:W-:Y:S05]  /*1f80*/  BRA.U UP0, `(.L_x_38) ;  /* 0xfffffffd004c7547 */ /* 0x010fea000b83ffff */
.L_x_32:
[----:B-1----:R-:W-:Y:S01]  /*1f90*/  LEA R2, R14, UR6, 0x3 ;  /* 0x000000060e027c11 */ /* 0x002fe2000f8e18ff */
[----:B------:R-:W-:Y:S01]  /*1fa0*/  NOP ;  /* 0x0000000000007918 */ /* 0x000fe20000000000 */
[----:B--2---:R-:W-:Y:S02]  /*1fb0*/  SHF.L.U32 R3, R12, 0x1f, RZ ;  /* 0x0000001f0c037819 */ /* 0x004fe400000006ff */
[----:B------:R-:W-:Y:S02]  /*1fc0*/  LEA R4, R14, UR6, 0x4 ;  /* 0x000000060e047c11 */ /* 0x000fe4000f8e20ff */
[----:B------:R-:W1:Y:S02]  /*1fd0*/  SYNCS.PHASECHK.TRANS64.TRYWAIT P0, [R2+URZ+0x80], R3 ;  /* 0x00008003020075a7 */ /* 0x000e6400080011ff */
[----:B-1----:R-:W-:Y:S05]  /*1fe0*/  @!P0 BRA `(.L_x_39) ;  /* 0x0000006800208947 */ /* 0x002fea0003800000 */
.L_x_151:
[----:B------:R-:W2:Y:S01]  /*1ff0*/  LDS.128 R4, [R4+0x110] ;  /* 0x0001100004047984 */ /* 0x000ea20000000c00 */
[----:B------:R-:W-:Y:S01]  /*2000*/  ISETP.GE.AND P0, PT, R26, 0x1, PT ;  /* 0x000000011a00780c */ /* 0x000fe20003f06270 */
[----:B-1----:R-:W-:Y:S01]  /*2010*/  VIADD R2, R2, 0x90 ;  /* 0x0000009002027836 */ /* 0x002fe20000000000 */
[----:B------:R-:W-:Y:S01]  /*2020*/  @!PT LDS RZ, [RZ] ;  /* 0x00000000fffff984 */ /* 0x000fe20000000800 */
[----:B------:R-:W-:Y:S01]  /*2030*/  @!PT LDS RZ, [RZ] ;  /* 0x00000000fffff984 */ /* 0x000fe20000000800 */
[----:B------:R-:W-:Y:S01]  /*2040*/  @!PT LDS RZ, [RZ] ;  /* 0x00000000fffff984 */ /* 0x000fe20000000800 */
[----:B------:R-:W-:Y:S01]  /*2050*/  @!PT LDS RZ, [RZ] ;  /* 0x00000000fffff984 */ /* 0x000fe20000000800 */
[----:B------:R1:W-:Y:S06]  /*2060*/  MEMBAR.ALL.CTA ;  /* 0x0000000000007992 */ /* 0x0003ec0000008000 */
[----:B-1----:R-:W1:Y:S01]  /*2070*/  FENCE.VIEW.ASYNC.S ;  /* 0x00000000000073c6 */ /* 0x002e620000000000 */
[----:B------:R-:W-:-:S04]  /*2080*/  PRMT R2, RZ, 0x654, R2 ;  /* 0x00000654ff027816 */ /* 0x000fc80000000002 */
[----:B-1----:R1:W-:Y:S01]  /*2090*/  SYNCS.ARRIVE.TRANS64.RED.A1T0 RZ, [R2+URZ], RZ ;  /* 0x000000ff02ff79a7 */ /* 0x0023e200081004ff */
[----:B--2---:R-:W-:-:S13]  /*20a0*/  LOP3.LUT P2, RZ, R6, 0x1, RZ, 0xc0, !PT ;  /* 0x0000000106ff7812 */ /* 0x004fda000784c0ff */
[----:B------:R-:W-:Y:S01]  /*20b0*/  @P2 SHF.R.U32.HI R3, RZ, 0x10, R5 ;  /* 0x00000010ff032819 */ /* 0x000fe20000011605 */
[----:B------:R-:W-:Y:S01]  /*20c0*/  VOTEU.ANY UP0, P2 ;  /* 0x0000000000ff7886 */ /* 0x000fe20001000100 */
[----:B------:R-:W-:Y:S02]  /*20d0*/  @P2 MOV R13, R4 ;  /* 0x00000004000d2202 */ /* 0x000fe40000000f00 */
[----:B------:R-:W-:Y:S02]  /*20e0*/  @P2 R2UR.BROADCAST UR8, R3 ;  /* 0x00000000030822ca */ /* 0x000fe400008e0000 */
[----:B------:R-:W-:-:S11]  /*20f0*/  @P2 LOP3.LUT R11, R5, 0xffff, RZ, 0xc0, !PT ;  /* 0x0000ffff050b2812 */ /* 0x000fd600078ec0ff */
[----:B------:R-:W-:Y:S01]  /*2100*/  @UP0 UMOV UR36, UR8 ;  /* 0x0000000800240c82 */ /* 0x000fe20008000000 */
[----:B-1----:R-:W-:Y:S05]  /*2110*/  @!P0 BRA `(.L_x_40) ;  /* 0x0000000000b88947 */ /* 0x002fea0003800000 */
[----:B------:R-:W3:Y:S01]  /*2120*/  LDC.64 R4, c[0x0][0xb18] ;  /* 0x0002c600ff047b82 */ /* 0x000ee20000000a00 */
[----:B------:R-:W-:-:S07]  /*2130*/  ISETP.NE.AND P3, PT, R26, 0x1, PT ;  /* 0x000000011a00780c */ /* 0x000fce0003f65270 */
[----:B------:R-:W1:Y:S08]  /*2140*/  LDC.64 R6, c[0x0][0xb10] ;  /* 0x0002c400ff067b82 */ /* 0x000e700000000a00 */
[----:B------:R-:W2:Y:S08]  /*2150*/  LDC R17, c[0x0][0xb20] ;  /* 0x0002c800ff117b82 */ /* 0x000eb00000000800 */
[----:B------:R-:W4:Y:S01]  /*2160*/  LDC R18, c[0x0][0xb0c] ;  /* 0x0002c300ff127b82 */ /* 0x000f220000000800 */
[----:B---3--:R-:W-:Y:S01]  /*2170*/  IMAD.HI.U32 R22, R0, R5, RZ ;  /* 0x0000000500167227 */ /* 0x008fe200078e00ff */
[----:B------:R-:W-:-:S06]  /*2180*/  ISETP.NE.AND P0, PT, R4, 0x1, PT ;  /* 0x000000010400780c */ /* 0x000fcc0003f05270 */
[----:B------:R-:W3:Y:S01]  /*2190*/  LDC.64 R2, c[0x0][0xb28] ;  /* 0x0002ca00ff027b82 */ /* 0x000ee20000000a00 */
[----:B-1----:R-:W-:-:S04]  /*21a0*/  IMAD.HI.U32 R20, R9, R6, RZ ;  /* 0x0000000609147227 */ /* 0x002fc800078e00ff */
[----:B------:R-:W-:Y:S01]  /*21b0*/  IMAD.HI.U32 R24, R13, R6, RZ ;  /* 0x000000060d187227 */ /* 0x000fe200078e00ff */
[----:B------:R-:W-:Y:S02]  /*21c0*/  SHF.R.U32.HI R20, RZ, R7, R20 ;  /* 0x00000007ff147219 */ /* 0x000fe40000011614 */
[----:B--2---:R-:W-:Y:S01]  /*21d0*/  SHF.R.U32.HI R19, RZ, R17, R22 ;  /* 0x00000011ff137219 */ /* 0x004fe20000011616 */
[----:B------:R-:W-:Y:S01]  /*21e0*/  IMAD.HI.U32 R22, R11, R5, RZ ;  /* 0x000000050b167227 */ /* 0x000fe200078e00ff */
[----:B------:R-:W-:Y:S02]  /*21f0*/  SHF.R.U32.HI R24, RZ, R7, R24 ;  /* 0x00000007ff187219 */ /* 0x000fe40000011618 */
[----:B------:R-:W-:Y:S02]  /*2200*/  SEL R19, R0, R19, !P0 ;  /* 0x0000001300137207 */ /* 0x000fe40004000000 */
[----:B------:R-:W-:Y:S02]  /*2210*/  SHF.R.U32.HI R22, RZ, R17, R22 ;  /* 0x00000011ff167219 */ /* 0x000fe40000011616 */
[----:B----4-:R-:W-:-:S02]  /*2220*/  ISETP.NE.AND P1, PT, R18, 0x1, PT ;  /* 0x000000011200780c */ /* 0x010fc40003f25270 */
[----:B------:R-:W-:Y:S02]  /*2230*/  SEL R5, R11, R22, !P0 ;  /* 0x000000160b057207 */ /* 0x000fe40004000000 */
[----:B------:R-:W-:Y:S02]  /*2240*/  SEL R21, R9, R20, !P1 ;  /* 0x0000001409157207 */ /* 0x000fe40004800000 */
[----:B------:R-:W-:Y:S01]  /*2250*/  SEL R7, R13, R24, !P1 ;  /* 0x000000180d077207 */ /* 0x000fe20004800000 */
[----:B---3--:R-:W-:Y:S01]  /*2260*/  IMAD.HI.U32 R20, R19, R2, RZ ;  /* 0x0000000213147227 */ /* 0x008fe200078e00ff */
[----:B------:R-:W-:-:S03]  /*2270*/  IADD3 R17, PT, PT, -R5, RZ, RZ ;  /* 0x000000ff05117210 */ /* 0x000fc60007ffe1ff */
        /* <DEDUP_REMOVED lines=11> */
[----:B------:R-:W-:-:S04]  /*2330*/  @!P0 IMAD.HI.U32 R20, R7, R2, RZ ;  /* 0x0000000207148227 */ /* 0x000fc800078e00ff */
[----:B------:R-:W-:Y:S01]  /*2340*/  IMAD.MOV R2, RZ, RZ, -R6 ;  /* 0x000000ffff027224 */ /* 0x000fe200078e0a06 */
[----:B------:R-:W-:-:S03]  /*2350*/  @!P0 SHF.R.U32.HI R20, RZ, R3, R20 ;  /* 0x00000003ff148219 */ /* 0x000fc60000011614 */
[----:B------:R-:W-:Y:S01]  /*2360*/  IMAD R2, R26, R2, R5 ;  /* 0x000000021a027224 */ /* 0x000fe200078e0205 */
        /* <DEDUP_REMOVED lines=9> */
.L_x_40:
[----:B------:R-:W1:Y:S02]  /*2400*/  LDCU UR8, c[0x0][0xb30] ;  /* 0x00016600ff0877ac */ /* 0x000e640008000800 */
[----:B-1----:R-:W-:-:S09]  /*2410*/  UISETP.NE.AND UP0, UPT, UR8, 0x1, UPT ;  /* 0x000000010800788c */ /* 0x002fd2000bf05270 */
[----:B------:R-:W-:Y:S05]  /*2420*/  BRA.U UP0, `(.L_x_41) ;  /* 0x0000000100407547 */ /* 0x000fea000b800000 */
[----:B------:R-:W1:Y:S08]  /*2430*/  LDC.64 R4, c[0x0][0xb10] ;  /* 0x0002c400ff047b82 */ /* 0x000e700000000a00 */
[----:B------:R-:W2:Y:S08]  /*2440*/  LDC.64 R2, c[0x0][0xb18] ;  /* 0x0002c600ff027b82 */ /* 0x000eb00000000a00 */
[----:B------:R-:W4:Y:S08]  /*2450*/  LDC R6, c[0x0][0xb20] ;  /* 0x0002c800ff067b82 */ /* 0x000f300000000800 */
[----:B------:R-:W3:Y:S01]  /*2460*/  LDC R18, c[0x0][0xb0c] ;  /* 0x0002c300ff127b82 */ /* 0x000ee20000000800 */
[----:B-1----:R-:W-:-:S05]  /*2470*/  IMAD.HI.U32 R4, R13, R4, RZ ;  /* 0x000000040d047227 */ /* 0x002fca00078e00ff */
[----:B------:R-:W-:Y:S01]  /*2480*/  SHF.R.U32.HI R4, RZ, R5, R4 ;  /* 0x00000005ff047219 */ /* 0x000fe20000011604 */
[----:B--2---:R-:W-:Y:S01]  /*2490*/  IMAD.HI.U32 R3, R11, R3, RZ ;  /* 0x000000030b037227 */ /* 0x004fe200078e00ff */
[----:B------:R-:W-:-:S04]  /*24a0*/  ISETP.NE.AND P0, PT, R2, 0x1, PT ;  /* 0x000000010200780c */ /* 0x000fc80003f05270 */
[----:B----4-:R-:W-:-:S04]  /*24b0*/  SHF.R.U32.HI R6, RZ, R6, R3 ;  /* 0x00000006ff067219 */ /* 0x010fc80000011603 */
[----:B------:R-:W-:Y:S02]  /*24c0*/  SEL R3, R11, R6, !P0 ;  /* 0x000000060b037207 */ /* 0x000fe40004000000 */
[----:B---3--:R-:W-:-:S04]  /*24d0*/  ISETP.NE.AND P1, PT, R18, 0x1, PT ;  /* 0x000000011200780c */ /* 0x008fc80003f25270 */
[----:B------:R-:W-:-:S05]  /*24e0*/  SEL R4, R13, R4, !P1 ;  /* 0x000000040d047207 */ /* 0x000fca0004800000 */
[----:B------:R-:W-:Y:S02]  /*24f0*/  IMAD.IADD R5, R3, 0x1, -R4 ;  /* 0x0000000103057824 */ /* 0x000fe400078e0a04 */
[----:B------:R-:W-:Y:S02]  /*2500*/  IMAD.IADD R3, R4, 0x1, -R3 ;  /* 0x0000000104037824 */ /* 0x000fe400078e0a03 */
[----:B------:R-:W-:Y:S02]  /*2510*/  IMAD R13, R5, R18, R13 ;  /* 0x00000012050d7224 */ /* 0x000fe400078e020d */
[----:B------:R-:W-:-:S07]  /*2520*/  IMAD R11, R3, R2, R11 ;  /* 0x00000002030b7224 */ /* 0x000fce00078e020b */
.L_x_41:
[----:B------:R-:W-:Y:S01]  /*2530*/  VIADD R14, R14, 0x1 ;  /* 0x000000010e0e7836 */ /* 0x000fe20000000000 */
[----:B------:R-:W-:Y:S01]  /*2540*/  PLOP3.LUT P1, PT, PT, PT, PT, 0x80, 0x8 ;  /* 0x000000000008781c */ /* 0x000fe20003f2f070 */
[----:B------:R-:W-:Y:S02]  /*2550*/  IMAD.IADD R21, R13, 0x1, R60 ;  /* 0x000000010d157824 */ /* 0x000fe400078e023c */
[----:B------:R-:W-:Y:S01]  /*2560*/  IMAD.IADD R20, R11, 0x1, R58 ;  /* 0x000000010b147824 */ /* 0x000fe200078e023a */
[----:B------:R-:W-:-:S04]  /*2570*/  ISETP.NE.AND P0, PT, R14, 0x2, PT ;  /* 0x000000020e00780c */ /* 0x000fc80003f05270 */
[----:B------:R-:W-:Y:S02]  /*2580*/  SEL R3, RZ, 0x1, P0 ;  /* 0x00000001ff037807 */ /* 0x000fe40000000000 */
[----:B------:R-:W-:Y:S02]  /*2590*/  SEL R14, R14, RZ, P0 ;  /* 0x000000ff0e0e7207 */ /* 0x000fe40000000000 */
[----:B------:R-:W-:Y:S01]  /*25a0*/  LOP3.LUT R12, R12, R3, RZ, 0x3c, !PT ;  /* 0x000000030c0c7212 */ /* 0x000fe200078e3cff */
[----:B------:R-:W-:Y:S06]  /*25b0*/  @P2 BRA `(.L_x_42) ;  /* 0xfffffff000642947 */ /* 0x000fec000383ffff */
[----:B------:R-:W-:Y:S01]  /*25c0*/  UIADD3 UR6, UPT, UPT, UR6, 0x18, URZ ;  /* 0x0000001806067890 */ /* 0x000fe2000fffe0ff */
[----:B------:R-:W-:-:S03]  /*25d0*/  SHF.L.U32 R3, R15, 0x1f, RZ ;  /* 0x0000001f0f037819 */ /* 0x000fc600000006ff */
[----:B------:R-:W-:-:S09]  /*25e0*/  ULEA UR4, UR23, UR6, 0x3 ;  /* 0x0000000617047291 */ /* 0x000fd2000f8e18ff */
[----:B------:R-:W1:Y:S02]  /*25f0*/  SYNCS.PHASECHK.TRANS64.TRYWAIT P0, [UR4], R3 ;  /* 0x00000003ff0075a7 */ /* 0x000e640008001104 */
[----:B-1----:R-:W-:Y:S05]  /*2600*/  @!P0 BRA `(.L_x_43) ;  /* 0x0000006000ac8947 */ /* 0x002fea0003800000 */
.L_x_153:
[----:B------:R-:W-:-:S04]  /*2610*/  UIADD3 UR5, UPT, UPT, UR23, 0x1, URZ ;  /* 0x0000000117057890 */ /* 0x000fc8000fffe0ff */
[----:B------:R-:W-:-:S04]  /*2620*/  UISETP.NE.AND UP0, UPT, UR5, 0x3, UPT ;  /* 0x000000030500788c */ /* 0x000fc8000bf05270 */
[----:B------:R-:W-:Y:S02]  /*2630*/  USEL UR7, URZ, 0x1, UP0 ;  /* 0x00000001ff077887 */ /* 0x000fe40008000000 */
[----:B------:R-:W-:-:S04]  /*2640*/  USEL UR5, UR5, URZ, UP0 ;  /* 0x000000ff05057287 */ /* 0x000fc80008000000 */
[----:B------:R-:W-:Y:S01]  /*2650*/  ULEA UR4, UR5, UR6, 0x3 ;  /* 0x0000000605047291 */ /* 0x000fe2000f8e18ff */
[----:B------:R-:W-:-:S04]  /*2660*/  LOP3.LUT R15, R15, UR7, RZ, 0x3c, !PT ;  /* 0x000000070f0f7c12 */ /* 0x000fc8000f8e3cff */
[----:B-1----:R-:W-:-:S04]  /*2670*/  SHF.L.U32 R3, R15, 0x1f, RZ ;  /* 0x0000001f0f037819 */ /* 0x002fc800000006ff */
[----:B------:R-:W1:Y:S02]  /*2680*/  SYNCS.PHASECHK.TRANS64.TRYWAIT P0, [UR4], R3 ;  /* 0x00000003ff0075a7 */ /* 0x000e640008001104 */
[----:B-1----:R-:W-:Y:S05]  /*2690*/  @!P0 BRA `(.L_x_44) ;  /* 0x0000006000a08947 */ /* 0x002fea0003800000 */
.L_x_155:
[----:B------:R-:W-:-:S04]  /*26a0*/  UIADD3 UR5, UPT, UPT, UR5, 0x1, URZ ;  /* 0x0000000105057890 */ /* 0x000fc8000fffe0ff */
[----:B------:R-:W-:-:S04]  /*26b0*/  UISETP.NE.AND UP0, UPT, UR5, 0x3, UPT ;  /* 0x000000030500788c */ /* 0x000fc8000bf05270 */
[----:B------:R-:W-:Y:S02]  /*26c0*/  USEL UR4, URZ, 0x1, UP0 ;  /* 0x00000001ff047887 */ /* 0x000fe40008000000 */
[----:B------:R-:W-:-:S04]  /*26d0*/  USEL UR5, UR5, URZ, UP0 ;  /* 0x000000ff05057287 */ /* 0x000fc80008000000 */
[----:B------:R-:W-:Y:S01]  /*26e0*/  ULEA UR5, UR5, UR6, 0x3 ;  /* 0x0000000605057291 */ /* 0x000fe2000f8e18ff */
[----:B-1----:R-:W-:-:S04]  /*26f0*/  LOP3.LUT R3, R15, UR4, RZ, 0x3c, !PT ;  /* 0x000000040f037c12 */ /* 0x002fc8000f8e3cff */
[----:B------:R-:W-:Y:S01]  /*2700*/  SHF.L.U32 R3, R3, 0x1f, RZ ;  /* 0x0000001f03037819 */ /* 0x000fe200000006ff */
[----:B---3--:R-:W-:-:S07]  /*2710*/  IMAD.U32 R0, RZ, RZ, UR5 ;  /* 0x00000005ff007e24 */ /* 0x008fce000f8e00ff */
.L_x_45:
[----:B-1----:R1:W2:Y:S02]  /*2720*/  SYNCS.PHASECHK.TRANS64.TRYWAIT P0, [R0+URZ], R3 ;  /* 0x00000003000075a7 */ /* 0x0022a400080011ff */
[----:B--2---:R-:W-:Y:S05]  /*2730*/  @!P0 NANOSLEEP.SYNCS 0x989680 ;  /* 0x009896800000895d */ /* 0x004fea0003900000 */
[----:B------:R-:W2:Y:S02]  /*2740*/  @!P0 SYNCS.PHASECHK.TRANS64 P0, [R0+URZ], R3 ;  /* 0x00000003000085a7 */ /* 0x000ea400080010ff */
[----:B--2---:R-:W-:Y:S05]  /*2750*/  @P0 EXIT ;  /* 0x000000000000094d */ /* 0x004fea0003800000 */
[----:B------:R-:W-:Y:S05]  /*2760*/  BRA `(.L_x_45) ;  /* 0xfffffffc00ec7947 */ /* 0x000fea000383ffff */
.L_x_22:
[----:B------:R-:W-:-:S04]  /*2770*/  UISETP.NE.AND UP1, UPT, UR37, URZ, UPT ;  /* 0x000000ff2500728c */ /* 0x000fc8000bf25270 */
[----:B------:R-:W-:-:S09]  /*2780*/  UISETP.NE.OR UP1, UPT, UR10, 0x1, UP1 ;  /* 0x000000010a00788c */ /* 0x000fd20008f25670 */
[----:B------:R-:W-:Y:S05]  /*2790*/  BRA.U UP1, `(.L_x_46) ;  /* 0x00000005014c7547 */ /* 0x000fea000b800000 */
[----:B------:R-:W-:Y:S01]  /*27a0*/  HFMA2 R11, -RZ, RZ, 0, 0 ;  /* 0x00000000ff0b7431 */ /* 0x000fe200000001ff */
[----:B------:R-:W-:Y:S01]  /*27b0*/  ISETP.GE.U32.AND P2, PT, R10, 0x2, PT ;  /* 0x000000020a00780c */ /* 0x000fe20003f46070 */
[----:B------:R-:W-:Y:S01]  /*27c0*/  IMAD.MOV.U32 R12, RZ, RZ, 0x1 ;  /* 0x00000001ff0c7424 */ /* 0x000fe200078e00ff */
[----:B------:R-:W-:Y:S01]  /*27d0*/  CS2R R8, SRZ ;  /* 0x0000000000087805 */ /* 0x000fe2000001ff00 */
[----:B------:R-:W-:Y:S01]  /*27e0*/  IMAD.MOV.U32 R3, RZ, RZ, RZ ;  /* 0x000000ffff037224 */ /* 0x000fe200078e00ff */
[----:B------:R-:W-:Y:S01]  /*27f0*/  UMOV UR4, 0x400 ;  /* 0x0000040000047882 */ /* 0x000fe20000000000 */
[----:B------:R-:W-:Y:S01]  /*2800*/  UMOV UR6, URZ ;  /* 0x000000ff00067c82 */ /* 0x000fe20008000000 */
[----:B------:R-:W-:-:S12]  /*2810*/  ULEA UR37, UR37, UR4, 0x18 ;  /* 0x0000000425257291 */ /* 0x000fd8000f8ec0ff */
.L_x_50:
[----:B------:R-:W-:Y:S02]  /*2820*/  LEA R0, R3, UR37, 0x3 ;  /* 0x0000002503007c11 */ /* 0x000fe4000f8e18ff */
[----:B------:R-:W-:-:S03]  /*2830*/  SHF.L.U32 R5, R8, 0x1f, RZ ;  /* 0x0000001f08057819 */ /* 0x000fc600000006ff */
[----:B------:R-:W-:Y:S01]  /*2840*/  VIADD R4, R0, 0xf0 ;  /* 0x000000f000047836 */ /* 0x000fe20000000000 */
[----:B------:R-:W1:Y:S02]  /*2850*/  SYNCS.PHASECHK.TRANS64.TRYWAIT P0, [R0+URZ+0xe0], R5 ;  /* 0x0000e005000075a7 */ /* 0x000e6400080011ff */
[----:B-1----:R-:W-:Y:S05]  /*2860*/  @!P0 BRA `(.L_x_47) ;  /* 0x0000006000448947 */ /* 0x002fea0003800000 */
.L_x_156:
[----:B------:R-:W-:Y:S01]  /*2870*/  ULEA UR5, UR6, UR37, 0x3 ;  /* 0x0000002506057291 */ /* 0x000fe2000f8e18ff */
[----:B------:R-:W-:Y:S01]  /*2880*/  PRMT R4, RZ, 0x654, R4 ;  /* 0x00000654ff047816 */ /* 0x000fe20000000004 */
[----:B-1----:R-:W-:Y:S01]  /*2890*/  @!P2 IMAD.MOV.U32 R5, RZ, RZ, 0x10 ;  /* 0x00000010ff05a424 */ /* 0x002fe200078e00ff */
[----:B------:R-:W-:Y:S01]  /*28a0*/  SHF.L.U32 R7, R12, 0x1f, RZ ;  /* 0x0000001f0c077819 */ /* 0x000fe200000006ff */
[----:B------:R-:W-:Y:S01]  /*28b0*/  UIADD3 UR4, UPT, UPT, UR5, 0x80, URZ ;  /* 0x0000008005047890 */ /* 0x000fe2000fffe0ff */
[----:B------:R1:W-:Y:S05]  /*28c0*/  SYNCS.ARRIVE.TRANS64.RED.A1T0 RZ, [R4+URZ], RZ ;  /* 0x000000ff04ff79a7 */ /* 0x0003ea00081004ff */
[----:B------:R-:W-:Y:S01]  /*28d0*/  IMAD.U32 R13, RZ, RZ, UR4 ;  /* 0x00000004ff0d7e24 */ /* 0x000fe2000f8e00ff */
[----:B------:R-:W2:Y:S04]  /*28e0*/  SYNCS.PHASECHK.TRANS64.TRYWAIT P0, [UR5+0x90], R7 ;  /* 0x00009007ff0075a7 */ /* 0x000ea80008001105 */
[----:B------:R-:W-:Y:S01]  /*28f0*/  PRMT R13, R10, 0x654, R13 ;  /* 0x000006540a0d7816 */ /* 0x000fe2000000000d */
[----:B-12---:R-:W-:Y:S06]  /*2900*/  @!P0 BRA `(.L_x_48) ;  /* 0x0000006000308947 */ /* 0x006fec0003800000 */
.L_x_158:
[----:B------:R-:W-:Y:S01]  /*2910*/  ULEA UR4, UR6, UR37, 0x4 ;  /* 0x0000002506047291 */ /* 0x000fe2000f8e20ff */
[----:B------:R-:W-:Y:S01]  /*2920*/  SEL R2, R13, R2, !P2 ;  /* 0x000000020d027207 */ /* 0x000fe20005000000 */
[----:B------:R-:W-:Y:S01]  /*2930*/  UIADD3 UR5, UPT, UPT, UR5, 0x80, URZ ;  /* 0x0000008005057890 */ /* 0x000fe2000fffe0ff */
[----:B-1----:R-:W-:Y:S01]  /*2940*/  LEA R0, R11, UR37, 0x3 ;  /* 0x000000250b007c11 */ /* 0x002fe2000f8e18ff */
[----:B------:R-:W-:Y:S01]  /*2950*/  UIADD3 UR4, UPT, UPT, UR4, 0x110, URZ ;  /* 0x0000011004047890 */ /* 0x000fe2000fffe0ff */
[----:B------:R1:W-:Y:S01]  /*2960*/  @!P2 SYNCS.ARRIVE.TRANS64.RED RZ, [R2+URZ], R5 ;  /* 0x0000000502ffa9a7 */ /* 0x0003e200080004ff */
[----:B------:R-:W-:Y:S01]  /*2970*/  UIADD3 UR6, UPT, UPT, UR6, 0x1, URZ ;  /* 0x0000000106067890 */ /* 0x000fe2000fffe0ff */
[----:B------:R-:W-:-:S03]  /*2980*/  VIADD R3, R3, 0x1 ;  /* 0x0000000103037836 */ /* 0x000fc60000000000 */
[----:B------:R-:W-:Y:S02]  /*2990*/  UISETP.NE.AND UP0, UPT, UR6, 0x2, UPT ;  /* 0x000000020600788c */ /* 0x000fe4000bf05270 */
[----:B------:R-:W-:Y:S01]  /*29a0*/  ISETP.NE.AND P0, PT, R3, 0x2, PT ;  /* 0x000000020300780c */ /* 0x000fe20003f05270 */
[----:B------:R-:W-:Y:S06]  /*29b0*/  UGETNEXTWORKID.BROADCAST [UR4], [UR5] ;  /* 0x00000000040073ca */ /* 0x000fec0008000100 */
[----:B------:R-:W-:Y:S02]  /*29c0*/  USEL UR4, URZ, 0x1, UP0 ;  /* 0x00000001ff047887 */ /* 0x000fe40008000000 */
[----:B------:R-:W-:-:S04]  /*29d0*/  USEL UR6, UR6, URZ, UP0 ;  /* 0x000000ff06067287 */ /* 0x000fc80008000000 */
[----:B------:R-:W-:Y:S02]  /*29e0*/  LOP3.LUT R12, R12, UR4, RZ, 0x3c, !PT ;  /* 0x000000040c0c7c12 */ /* 0x000fe4000f8e3cff */
[----:B-1----:R-:W-:-:S04]  /*29f0*/  SHF.L.U32 R5, R9, 0x1f, RZ ;  /* 0x0000001f09057819 */ /* 0x002fc800000006ff */
[----:B------:R-:W1:Y:S02]  /*2a00*/  SYNCS.PHASECHK.TRANS64.TRYWAIT P1, [R0+URZ+0x80], R5 ;  /* 0x00008005000075a7 */ /* 0x000e6400080211ff */
[----:B-1----:R-:W-:Y:S05]  /*2a10*/  @!P1 BRA `(.L_x_49) ;  /* 0x0000006000049947 */ /* 0x002fea0003800000 */
.L_x_159:
[----:B------:R-:W-:Y:S01]  /*2a20*/  LEA R4, R11, UR37, 0x4 ;  /* 0x000000250b047c11 */ /* 0x000fe2000f8e20ff */
[----:B-1----:R-:W-:Y:S01]  /*2a30*/  VIADD R0, R0, 0x90 ;  /* 0x0000009000007836 */ /* 0x002fe20000000000 */
[----:B------:R-:W-:Y:S01]  /*2a40*/  SEL R3, R3, RZ, P0 ;  /* 0x000000ff03037207 */ /* 0x000fe20000000000 */
[----:B------:R-:W-:-:S03]  /*2a50*/  VIADD R11, R11, 0x1 ;  /* 0x000000010b0b7836 */ /* 0x000fc60000000000 */
[----:B------:R-:W1:Y:S01]  /*2a60*/  LDS.128 R4, [R4+0x110] ;  /* 0x0001100004047984 */ /* 0x000e620000000c00 */
[----:B------:R-:W-:Y:S02]  /*2a70*/  PRMT R0, RZ, 0x654, R0 ;  /* 0x00000654ff007816 */ /* 0x000fe40000000000 */
[C---:B------:R-:W-:Y:S01]  /*2a80*/  ISETP.NE.AND P1, PT, R11.reuse, 0x2, PT ;  /* 0x000000020b00780c */ /* 0x040fe20003f25270 */
[----:B------:R-:W-:Y:S01]  /*2a90*/  @!PT LDS RZ, [RZ] ;  /* 0x00000000fffff984 */ /* 0x000fe20000000800 */
[----:B------:R-:W-:Y:S01]  /*2aa0*/  @!PT LDS RZ, [RZ] ;  /* 0x00000000fffff984 */ /* 0x000fe20000000800 */
[----:B------:R-:W-:Y:S01]  /*2ab0*/  @!PT LDS RZ, [RZ] ;  /* 0x00000000fffff984 */ /* 0x000fe20000000800 */
[----:B------:R-:W-:Y:S01]  /*2ac0*/  @!PT LDS RZ, [RZ] ;  /* 0x00000000fffff984 */ /* 0x000fe20000000800 */
[----:B------:R2:W-:Y:S06]  /*2ad0*/  MEMBAR.ALL.CTA ;  /* 0x0000000000007992 */ /* 0x0005ec0000008000 */
[----:B--2---:R-:W2:Y:S01]  /*2ae0*/  FENCE.VIEW.ASYNC.S ;  /* 0x00000000000073c6 */ /* 0x004ea20000000000 */
[----:B------:R-:W-:Y:S01]  /*2af0*/  SEL R11, R11, RZ, P1 ;  /* 0x000000ff0b0b7207 */ /* 0x000fe20000800000 */
[----:B--2---:R2:W-:Y:S01]  /*2b00*/  SYNCS.ARRIVE.TRANS64.RED.A1T0 RZ, [R0+URZ], RZ ;  /* 0x000000ff00ff79a7 */ /* 0x0045e200081004ff */
[----:B-1----:R-:W-:-:S02]  /*2b10*/  LOP3.LUT P3, RZ, R6, 0x1, RZ, 0xc0, !PT ;  /* 0x0000000106ff7812 */ /* 0x002fc4000786c0ff */
[----:B------:R-:W-:-:S04]  /*2b20*/  SEL R5, RZ, 0x1, P0 ;  /* 0x00000001ff057807 */ /* 0x000fc80000000000 */
[----:B------:R-:W-:Y:S02]  /*2b30*/  LOP3.LUT R8, R8, R5, RZ, 0x3c, !PT ;  /* 0x0000000508087212 */ /* 0x000fe400078e3cff */
[----:B--2---:R-:W-:-:S04]  /*2b40*/  SEL R0, RZ, 0x1, P1 ;  /* 0x00000001ff007807 */ /* 0x004fc80000800000 */
[----:B------:R-:W-:Y:S01]  /*2b50*/  LOP3.LUT R9, R9, R0, RZ, 0x3c, !PT ;  /* 0x0000000009097212 */ /* 0x000fe200078e3cff */
[----:B------:R-:W-:Y:S06]  /*2b60*/  @P3 BRA `(.L_x_50) ;  /* 0xfffffffc002c3947 */ /* 0x000fec000383ffff */
[----:B------:R-:W-:Y:S01]  /*2b70*/  ULEA UR5, UR6, UR37, 0x3 ;  /* 0x0000002506057291 */ /* 0x000fe2000f8e18ff */
[----:B------:R-:W-:-:S08]  /*2b80*/  SHF.L.U32 R3, R12, 0x1f, RZ ;  /* 0x0000001f0c037819 */ /* 0x000fd000000006ff */
[----:B------:R-:W1:Y:S02]  /*2b90*/  SYNCS.PHASECHK.TRANS64 P0, [UR5+0x90], R3 ;  /* 0x00009003ff0075a7 */ /* 0x000e640008001005 */
[----:B-1----:R-:W-:Y:S05]  /*2ba0*/  @P0 BRA `(.L_x_51) ;  /* 0x0000000000080947 */ /* 0x002fea0003800000 */
[----:B------:R-:W1:Y:S02]  /*2bb0*/  SYNCS.PHASECHK.TRANS64.TRYWAIT P0, [UR5+0x90], R3 ;  /* 0x00009003ff0075a7 */ /* 0x000e640008001105 */
[----:B-1----:R-:W-:Y:S05]  /*2bc0*/  @!P0 BRA `(.L_x_52) ;  /* 0x0000005c00ac8947 */ /* 0x002fea0003800000 */
.L_x_51:
[----:B------:R-:W-:-:S04]  /*2bd0*/  UIADD3 UR4, UPT, UPT, UR6, 0x1, URZ ;  /* 0x0000000106047890 */ /* 0x000fc8000fffe0ff */
[----:B------:R-:W-:-:S04]  /*2be0*/  UISETP.NE.AND UP0, UPT, UR4, 0x2, UPT ;  /* 0x000000020400788c */ /* 0x000fc8000bf05270 */
[----:B------:R-:W-:Y:S02]  /*2bf0*/  USEL UR7, URZ, 0x1, UP0 ;  /* 0x00000001ff077887 */ /* 0x000fe40008000000 */
[----:B------:R-:W-:-:S04]  /*2c00*/  USEL UR4, UR4, URZ, UP0 ;  /* 0x000000ff04047287 */ /* 0x000fc80008000000 */
[----:B------:R-:W-:Y:S01]  /*2c10*/  ULEA UR4, UR4, UR37, 0x3 ;  /* 0x0000002504047291 */ /* 0x000fe2000f8e18ff */
[----:B-1----:R-:W-:-:S04]  /*2c20*/  LOP3.LUT R3, R12, UR7, RZ, 0x3c, !PT ;  /* 0x000000070c037c12 */ /* 0x002fc8000f8e3cff */
[----:B------:R-:W-:-:S04]  /*2c30*/  SHF.L.U32 R0, R3, 0x1f, RZ ;  /* 0x0000001f03007819 */ /* 0x000fc800000006ff */
[----:B------:R-:W1:Y:S02]  /*2c40*/  SYNCS.PHASECHK.TRANS64 P0, [UR4+0x90], R0 ;  /* 0x00009000ff0075a7 */ /* 0x000e640008001004 */
[----:B-1----:R-:W-:Y:S05]  /*2c50*/  @P0 EXIT ;  /* 0x000000000000094d */ /* 0x002fea0003800000 */
[----:B------:R-:W-:Y:S02]  /*2c60*/  SHF.L.U32 R3, R3, 0x1f, RZ ;  /* 0x0000001f03037819 */ /* 0x000fe400000006ff */
[----:B------:R-:W-:-:S07]  /*2c70*/  MOV R0, UR4 ;  /* 0x0000000400007c02 */ /* 0x000fce0008000f00 */
.L_x_53:
[----:B-1----:R1:W2:Y:S02]  /*2c80*/  SYNCS.PHASECHK.TRANS64.TRYWAIT P0, [R0+URZ+0x90], R3 ;  /* 0x00009003000075a7 */ /* 0x0022a400080011ff */
[----:B--2---:R-:W-:Y:S05]  /*2c90*/  @!P0 NANOSLEEP.SYNCS 0x989680 ;  /* 0x009896800000895d */ /* 0x004fea0003900000 */
[----:B------:R-:W2:Y:S02]  /*2ca0*/  @!P0 SYNCS.PHASECHK.TRANS64 P0, [R0+URZ+0x90], R3 ;  /* 0x00009003000085a7 */ /* 0x000ea400080010ff */
[----:B--2---:R-:W-:Y:S05]  /*2cb0*/  @P0 EXIT ;  /* 0x000000000000094d */ /* 0x004fea0003800000 */
[----:B------:R-:W-:Y:S05]  /*2cc0*/  BRA `(.L_x_53) ;  /* 0xfffffffc00ec7947 */ /* 0x000fea000383ffff */
.L_x_46:
[----:B------:R-:W-:Y:S05]  /*2cd0*/  BRA.U UP4, `(.L_x_54) ;  /* 0x0000001104d87547 */ /* 0x000fea000b800000 */
[----:B------:R-:W-:Y:S01]  /*2ce0*/  UMOV UR6, 0x40 ;  /* 0x0000004000067882 */ /* 0x000fe20000000000 */
[----:B------:R-:W-:Y:S01]  /*2cf0*/  NOP ;  /* 0x0000000000007918 */ /* 0x000fe20000000000 */
[----:B------:R-:W-:Y:S01]  /*2d00*/  ULEA UR6, UR37, UR6, 0x18 ;  /* 0x0000000625067291 */ /* 0x000fe2000f8ec0ff */
[----:B------:R-:W-:Y:S02]  /*2d10*/  UMOV UR7, 0x400 ;  /* 0x0000040000077882 */ /* 0x000fe40000000000 */
[----:B------:R-:W-:-:S06]  /*2d20*/  ULEA UR37, UR37, UR7, 0x18 ;  /* 0x0000000725257291 */ /* 0x000fcc000f8ec0ff */
[----:B------:R-:W1:Y:S02]  /*2d30*/  LDS.U8 R2, [UR6+0x1c] ;  /* 0x00001c06ff027984 */ /* 0x000e640008000000 */
[----:B-1----:R-:W-:-:S13]  /*2d40*/  ISETP.NE.AND P0, PT, R2, RZ, PT ;  /* 0x000000ff0200720c */ /* 0x002fda0003f05270 */
[----:B------:R-:W-:Y:S05]  /*2d50*/  @P0 BRA `(.L_x_55) ;  /* 0x0000000400080947 */ /* 0x000fea0003800000 */
[----:B------:R-:W-:Y:S02]  /*2d60*/  UISETP.NE.U32.AND UP0, UPT, UR5, 0x1, UPT ;  /* 0x000000010500788c */ /* 0x000fe4000bf05070 */
[----:B------:R-:W-:-:S07]  /*2d70*/  UIADD3 UR8, UPT, UPT, UR6, 0x8, URZ ;  /* 0x0000000806087890 */ /* 0x000fce000fffe0ff */
[----:B------:R-:W-:Y:S05]  /*2d80*/  BRA.U !UP0, `(.L_x_56) ;  /* 0x00000001089c7547 */ /* 0x000fea000b800000 */
[----:B------:R-:W-:Y:S01]  /*2d90*/  ELECT P0, URZ, PT ;  /* 0x0000000000ff782f */ /* 0x000fe20003800000 */
[----:B------:R-:W-:-:S12]  /*2da0*/  BSSY B0, `(.L_x_56) ;  /* 0x0000025000007945 */ /* 0x000fd80003800000 */
[----:B------:R-:W-:Y:S05]  /*2db0*/  @!P0 BRA `(.L_x_57) ;  /* 0x00000000008c8947 */ /* 0x000fea0003800000 */
[----:B------:R-:W-:-:S05]  /*2dc0*/  UMOV UR7, 0x10 ;  /* 0x0000001000077882 */ /* 0x000fca0000000000 */
[----:B------:R-:W-:Y:S04]  /*2dd0*/  DEPBAR.LE SB1, 0x36 ;  /* 0x00009d800000791a */ /* 0x000fe80000000000 */
[----:B------:R-:W1:Y:S02]  /*2de0*/  UTCATOMSWS.2CTA.FIND_AND_SET.ALIGN UP1, UR7, UR7 ;  /* 0x00000007000775e3 */ /* 0x000e640008220800 */
[----:B-1----:R-:W-:Y:S01]  /*2df0*/  MOV R11, UR7 ;  /* 0x00000007000b7c02 */ /* 0x002fe20008000f00 */
[----:B------:R-:W-:Y:S06]  /*2e00*/  BRA.U UP1, `(.L_x_58) ;  /* 0x0000000101187547 */ /* 0x000fec000b800000 */
.L_x_59:
[----:B------:R-:W-:Y:S05]  /*2e10*/  NANOSLEEP 0x64 ;  /* 0x000000640000795d */ /* 0x000fea0003800000 */
[----:B------:R-:W-:-:S05]  /*2e20*/  UMOV UR7, 0x10 ;  /* 0x0000001000077882 */ /* 0x000fca0000000000 */
[----:B------:R-:W-:Y:S04]  /*2e30*/  DEPBAR.LE SB1, 0x36 ;  /* 0x00009d800000791a */ /* 0x000fe80000000000 */
[----:B------:R-:W1:Y:S02]  /*2e40*/  UTCATOMSWS.2CTA.FIND_AND_SET.ALIGN UP1, UR7, UR7 ;  /* 0x00000007000775e3 */ /* 0x000e640008220800 */
[----:B-1----:R-:W-:Y:S01]  /*2e50*/  MOV R11, UR7 ;  /* 0x00000007000b7c02 */ /* 0x002fe20008000f00 */
[----:B------:R-:W-:Y:S05]  /*2e60*/  BRA.U !UP1, `(.L_x_59) ;  /* 0xfffffffd09e87547 */ /* 0x000fea000b83ffff */
.L_x_58:
[----:B------:R-:W1:Y:S01]  /*2e70*/  LDS R5, [UR6+0x10] ;  /* 0x00001006ff057984 */ /* 0x000e620008000800 */
[----:B------:R-:W-:Y:S01]  /*2e80*/  IMAD.U32 R3, RZ, RZ, UR37 ;  /* 0x00000025ff037e24 */ /* 0x000fe2000f8e00ff */
[----:B------:R-:W-:-:S03]  /*2e90*/  MOV R2, UR4 ;  /* 0x0000000400027c02 */ /* 0x000fc60008000f00 */
[----:B------:R-:W-:Y:S01]  /*2ea0*/  VIADD R3, R3, 0x130 ;  /* 0x0000013003037836 */ /* 0x000fe20000000000 */
[----:B-1----:R-:W-:-:S04]  /*2eb0*/  SHF.L.U32 R5, R5, 0x1f, RZ ;  /* 0x0000001f05057819 */ /* 0x002fc800000006ff */
[----:B------:R-:W1:Y:S02]  /*2ec0*/  SYNCS.PHASECHK.TRANS64.TRYWAIT P0, [UR6+0x8], R5 ;  /* 0x00000805ff0075a7 */ /* 0x000e640008001106 */
[----:B-1----:R-:W-:Y:S05]  /*2ed0*/  @P0 BRA `(.L_x_60) ;  /* 0x0000000000080947 */ /* 0x002fea0003800000 */
[----:B------:R-:W1:Y:S02]  /*2ee0*/  SYNCS.PHASECHK.TRANS64.TRYWAIT P0, [UR6+0x8], R5 ;  /* 0x00000805ff0075a7 */ /* 0x000e640008001106 */
[----:B-1----:R-:W-:Y:S05]  /*2ef0*/  @!P0 BRA `(.L_x_61) ;  /* 0x0000005800f88947 */ /* 0x002fea0003800000 */
.L_x_60:
[----:B-1----:R-:W-:Y:S01]  /*2f00*/  HFMA2 R4, -RZ, RZ, 0, 5.9604644775390625e-08 ;  /* 0x00000001ff047431 */ /* 0x002fe200000001ff */
[----:B------:R-:W-:Y:S01]  /*2f10*/  UPRMT UR7, UR4, 0x654, UR8 ;  /* 0x0000065404077896 */ /* 0x000fe20008000008 */
[----:B------:R-:W-:Y:S01]  /*2f20*/  IMAD.MOV.U32 R6, RZ, RZ, 0xffff ;  /* 0x0000ffffff067424 */ /* 0x000fe200078e00ff */
[----:B------:R-:W-:Y:S01]  /*2f30*/  PRMT R2, R2, 0x654, R3 ;  /* 0x0000065402027816 */ /* 0x000fe20000000003 */
[----:B------:R-:W-:Y:S02]  /*2f40*/  IMAD.MOV.U32 R5, RZ, RZ, 0x4 ;  /* 0x00000004ff057424 */ /* 0x000fe400078e00ff */
[----:B------:R-:W-:Y:S01]  /*2f50*/  IMAD.SHL.U32 R9, R11, 0x20, RZ ;  /* 0x000000200b097824 */ /* 0x000fe200078e00ff */
[----:B------:R-:W-:Y:S02]  /*2f60*/  MOV R3, UR7 ;  /* 0x0000000700037c02 */ /* 0x000fe40008000f00 */
[-C--:B------:R-:W-:Y:S01]  /*2f70*/  SHF.L.U32 R7, R6, R11.reuse, RZ ;  /* 0x0000000b06077219 */ /* 0x080fe200000006ff */
[----:B------:R1:W-:Y:S01]  /*2f80*/  SYNCS.ARRIVE.TRANS64.RED RZ, [UR7], R5 ;  /* 0x00000005ffff79a7 */ /* 0x0003e20008000407 */
[----:B------:R-:W-:Y:S01]  /*2f90*/  SHF.L.U32 R6, R4, R11, RZ ;  /* 0x0000000b04067219 */ /* 0x000fe200000006ff */
[----:B------:R1:W-:Y:S04]  /*2fa0*/  STS [UR37+0x130], R9 ;  /* 0x00013009ff007988 */ /* 0x0003e80008000825 */
[----:B------:R1:W-:Y:S04]  /*2fb0*/  STAS [R2.64], R11 ;  /* 0x0000000b02007dbd */ /* 0x0003e8000c0008ff */
[----:B------:R1:W-:Y:S04]  /*2fc0*/  ATOMS.OR RZ, [UR6+0x14], R7 ;  /* 0x00001407ffff798c */ /* 0x0003e8000b000006 */
[----:B------:R1:W-:Y:S04]  /*2fd0*/  ATOMS.OR RZ, [UR6+0x18], R6 ;  /* 0x00001806ffff798c */ /* 0x0003e8000b000006 */
[----:B------:R1:W-:Y:S02]  /*2fe0*/  ATOMS.XOR RZ, [UR6+0x10], R4 ;  /* 0x00001004ffff798c */ /* 0x0003e4000b800006 */
.L_x_57:
[----:B------:R-:W-:Y:S05]  /*2ff0*/  BSYNC B0 ;  /* 0x0000000000007941 */ /* 0x000fea0003800000 */
.L_x_56:
[----:B------:R-:W-:Y:S05]  /*3000*/  BRA.U UP0, `(.L_x_62) ;  /* 0x00000001006c7547 */ /* 0x000fea000b800000 */
[----:B------:R-:W-:-:S03]  /*3010*/  UMOV UR7, 0xffffffff ;  /* 0xffffffff00077882 */ /* 0x000fc60000000000 */
[----:B------:R-:W-:Y:S05]  /*3020*/  BRA.DIV UR7, `(.L_x_63) ;  /* 0x0000005a07c47947 */ /* 0x000fea000b800000 */
[----:B------:R-:W-:-:S13]  /*3030*/  ELECT P6, URZ, PT ;  /* 0x0000000000ff782f */ /* 0x000fda00038c0000 */
.L_x_163:
[----:B------:R-:W-:Y:S05]  /*3040*/  @!P6 BRA `(.L_x_62) ;  /* 0x00000000005ce947 */ /* 0x000fea0003800000 */
[----:B-1----:R-:W1:Y:S02]  /*3050*/  LDS R3, [UR6+0x10] ;  /* 0x00001006ff037984 */ /* 0x002e640008000800 */
[----:B-1----:R-:W-:-:S04]  /*3060*/  SHF.L.U32 R3, R3, 0x1f, RZ ;  /* 0x0000001f03037819 */ /* 0x002fc800000006ff */
[----:B------:R-:W1:Y:S02]  /*3070*/  SYNCS.PHASECHK.TRANS64.TRYWAIT P0, [UR6+0x8], R3 ;  /* 0x00000803ff0075a7 */ /* 0x000e640008001106 */
[----:B-1----:R-:W-:Y:S05]  /*3080*/  @P0 BRA `(.L_x_64) ;  /* 0x0000000000080947 */ /* 0x002fea0003800000 */
[----:B------:R-:W1:Y:S02]  /*3090*/  SYNCS.PHASECHK.TRANS64.TRYWAIT P0, [UR6+0x8], R3 ;  /* 0x00000803ff0075a7 */ /* 0x000e640008001106 */
[----:B-1----:R-:W-:Y:S05]  /*30a0*/  @!P0 BRA `(.L_x_65) ;  /* 0x0000005800c48947 */ /* 0x002fea0003800000 */
.L_x_64:
[----:B------:R-:W2:Y:S01]  /*30b0*/  LDS R5, [UR37+0x130] ;  /* 0x00013025ff057984 */ /* 0x000ea20008000800 */
[----:B-1----:R-:W-:Y:S02]  /*30c0*/  HFMA2 R2, -RZ, RZ, 0, 5.9604644775390625e-08 ;  /* 0x00000001ff027431 */ /* 0x002fe400000001ff */
[----:B------:R-:W-:Y:S01]  /*30d0*/  IMAD.MOV.U32 R3, RZ, RZ, 0xffff ;  /* 0x0000ffffff037424 */ /* 0x000fe200078e00ff */
[----:B------:R-:W-:Y:S01]  /*30e0*/  UPRMT UR7, UR4, 0x654, UR8 ;  /* 0x0000065404077896 */ /* 0x000fe20008000008 */
[----:B--2---:R-:W-:-:S03]  /*30f0*/  IMAD.SHL.U32 R4, R5, 0x20, RZ ;  /* 0x0000002005047824 */ /* 0x004fc600078e00ff */
[-C--:B------:R-:W-:Y:S02]  /*3100*/  SHF.L.U32 R3, R3, R5.reuse, RZ ;  /* 0x0000000503037219 */ /* 0x080fe400000006ff */
[----:B------:R-:W-:Y:S01]  /*3110*/  SHF.L.U32 R5, R2, R5, RZ ;  /* 0x0000000502057219 */ /* 0x000fe200000006ff */
[----:B------:R2:W-:Y:S04]  /*3120*/  STS [UR37+0x130], R4 ;  /* 0x00013004ff007988 */ /* 0x0005e80008000825 */
[----:B------:R2:W-:Y:S04]  /*3130*/  ATOMS.OR RZ, [UR6+0x14], R3 ;  /* 0x00001403ffff798c */ /* 0x0005e8000b000006 */
[----:B------:R2:W-:Y:S01]  /*3140*/  ATOMS.OR RZ, [UR6+0x18], R5 ;  /* 0x00001805ffff798c */ /* 0x0005e2000b000006 */
[----:B------:R-:W-:Y:S03]  /*3150*/  SYNCS.ARRIVE.TRANS64.RED.A1T0 RZ, [UR7], RZ ;  /* 0x000000ffffff79a7 */ /* 0x000fe60008100407 */
[----:B------:R2:W-:Y:S01]  /*3160*/  ATOMS.XOR RZ, [UR6+0x10], R2 ;  /* 0x00001002ffff798c */ /* 0x0005e2000b800006 */
[----:B------:R-:W-:Y:S05]  /*3170*/  BRA `(.L_x_62) ;  /* 0x0000000000107947 */ /* 0x000fea0003800000 */
.L_x_55:
[----:B------:R-:W-:-:S05]  /*3180*/  MOV R2, 0xffffffff ;  /* 0xffffffff00027802 */ /* 0x000fca0000000f00 */
[----:B------:R1:W-:Y:S02]  /*3190*/  STS [UR37+0x130], R2 ;  /* 0x00013002ff007988 */ /* 0x0003e40008000825 */
[----:B-1----:R-:W-:Y:S02]  /*31a0*/  MOV R2, 0x31c0 ;  /* 0x000031c000027802 */ /* 0x002fe40000000f00 */
[----:B-----5:R-:W-:Y:S05]  /*31b0*/  CALL.REL.NOINC `($__internal_1_$__cuda_sm10x_tcgen05_guardrail_trap_phase_invalid_during_alloc) ;  /* 0x0000006000987944 */ /* 0x020fea0003c00000 */
.L_x_62:
[----:B------:R-:W-:Y:S05]  /*31c0*/  WARPSYNC.ALL ;  /* 0x0000000000007948 */ /* 0x000fea0003800000 */
[----:B------:R-:W3:Y:S01]  /*31d0*/  S2UR UR7, SR_CgaCtaId ;  /* 0x00000000000779c3 */ /* 0x000ee20000008800 */
[----:B------:R-:W-:Y:S01]  /*31e0*/  UMOV UR6, 0x400 ;  /* 0x0000040000067882 */ /* 0x000fe20000000000 */
[----:B------:R-:W-:-:S06]  /*31f0*/  NOP ;  /* 0x0000000000007918 */ /* 0x000fcc0000000000 */
[----:B------:R-:W-:Y:S06]  /*3200*/  BAR.ARV 0x6, 0xa0 ;  /* 0x0182800000007b1d */ /* 0x000fec0000002000 */
[----:B------:R-:W4:Y:S01]  /*3210*/  LDCU UR8, c[0x0][0x38c] ;  /* 0x00007180ff0877ac */ /* 0x000f220008000800 */
[----:B------:R-:W-:Y:S01]  /*3220*/  LOP3.LUT R0, R0, 0xffff, RZ, 0xc0, !PT ;  /* 0x0000ffff00007812 */ /* 0x000fe200078ec0ff */
[----:B-1----:R-:W-:Y:S01]  /*3230*/  IMAD.MOV.U32 R9, RZ, RZ, 0x1 ;  /* 0x00000001ff097424 */ /* 0x002fe200078e00ff */
[----:B------:R-:W-:Y:S01]  /*3240*/  LOP3.LUT R8, R8, 0xffff, RZ, 0xc0, !PT ;  /* 0x0000ffff08087812 */ /* 0x000fe200078ec0ff */
[----:B------:R-:W-:Y:S01]  /*3250*/  UMOV UR19, URZ ;  /* 0x000000ff00137c82 */ /* 0x000fe20008000000 */
[----:B------:R-:W-:Y:S01]  /*3260*/  R2UR UR11, R0 ;  /* 0x00000000000b72ca */ /* 0x000fe200000e0000 */
[----:B------:R-:W-:Y:S01]  /*3270*/  UMOV UR18, URZ ;  /* 0x000000ff00127c82 */ /* 0x000fe20008000000 */
[----:B------:R-:W-:Y:S01]  /*3280*/  R2UR UR12, R8 ;  /* 0x00000000080c72ca */ /* 0x000fe200000e0000 */
[----:B------:R-:W-:Y:S01]  /*3290*/  IMAD.MOV.U32 R8, RZ, RZ, RZ ;  /* 0x000000ffff087224 */ /* 0x000fe200078e00ff */
[----:B------:R-:W-:Y:S01]  /*32a0*/  UMOV UR17, URZ ;  /* 0x000000ff00117c82 */ /* 0x000fe20008000000 */
[----:B---3--:R-:W-:-:S02]  /*32b0*/  ULEA UR7, UR7, UR6, 0x18 ;  /* 0x0000000607077291 */ /* 0x008fc4000f8ec0ff */
[----:B------:R-:W-:Y:S02]  /*32c0*/  UISETP.NE.AND UP2, UPT, UR5, URZ, UPT ;  /* 0x000000ff0500728c */ /* 0x000fe4000bf45270 */
[----:B------:R-:W-:Y:S02]  /*32d0*/  UIADD3 UR13, UPT, UPT, UR7, 0x4300, URZ ;  /* 0x00004300070d7890 */ /* 0x000fe4000fffe0ff */
[----:B------:R-:W-:Y:S02]  /*32e0*/  UIADD3 UR14, UPT, UPT, UR7, 0xa300, URZ ;  /* 0x0000a300070e7890 */ /* 0x000fe4000fffe0ff */
[----:B----4-:R-:W-:Y:S01]  /*32f0*/  UIADD3 UR8, UPT, UPT, UR8, 0x3f, URZ ;  /* 0x0000003f08087890 */ /* 0x010fe2000fffe0ff */
[----:B--2---:R-:W1:Y:S01]  /*3300*/  LDS R2, [UR7+0x130] ;  /* 0x00013007ff027984 */ /* 0x004e620008000800 */
[----:B------:R-:W-:Y:S02]  /*3310*/  USHF.R.U32.HI UR13, URZ, 0x4, UR13 ;  /* 0x00000004ff0d7899 */ /* 0x000fe4000801160d */
[----:B------:R-:W-:-:S02]  /*3320*/  USHF.R.S32.HI UR6, URZ, 0x1f, UR8 ;  /* 0x0000001fff067899 */ /* 0x000fc40008011408 */
[----:B------:R-:W-:Y:S02]  /*3330*/  USHF.R.U32.HI UR14, URZ, 0x4, UR14 ;  /* 0x00000004ff0e7899 */ /* 0x000fe4000801160e */
[----:B------:R-:W-:Y:S02]  /*3340*/  ULEA.HI UR6, UR6, UR8, URZ, 0x6 ;  /* 0x0000000806067291 */ /* 0x000fe4000f8f30ff */
[----:B------:R-:W-:Y:S02]  /*3350*/  ULOP3.LUT UR13, UR13, 0x3fff, URZ, 0xc0, !UPT ;  /* 0x00003fff0d0d7892 */ /* 0x000fe4000f8ec0ff */
[----:B------:R-:W-:Y:S02]  /*3360*/  USHF.R.S32.HI UR6, URZ, 0x6, UR6 ;  /* 0x00000006ff067899 */ /* 0x000fe40008011406 */
[----:B------:R-:W-:Y:S02]  /*3370*/  ULOP3.LUT UR14, UR14, 0x3fff, URZ, 0xc0, !UPT ;  /* 0x00003fff0e0e7892 */ /* 0x000fe4000f8ec0ff */
[----:B------:R-:W-:Y:S01]  /*3380*/  UISETP.LT.AND UP0, UPT, UR6, 0x1, UPT ;  /* 0x000000010600788c */ /* 0x000fe2000bf01270 */
[----:B------:R-:W-:Y:S01]  /*3390*/  UMOV UR28, 0x0 ;  /* 0x00000000001c7882 */ /* 0x000fe20000000000 */
[----:B------:R-:W-:Y:S01]  /*33a0*/  UMOV UR29, 0x8200490 ;  /* 0x08200490001d7882 */ /* 0x000fe20000000000 */
[----:B------:R-:W-:-:S02]  /*33b0*/  ULOP3.LUT UR13, UR13, 0x10000, URZ, 0xfc, !UPT ;  /* 0x000100000d0d7892 */ /* 0x000fc4000f8efcff */
[----:B------:R-:W-:Y:S02]  /*33c0*/  ULOP3.LUT UR14, UR14, 0x10000, URZ, 0xfc, !UPT ;  /* 0x000100000e0e7892 */ /* 0x000fe4000f8efcff */
[----:B------:R-:W-:Y:S01]  /*33d0*/  USEL UR20, UR6, 0x1, !UP0 ;  /* 0x0000000106147887 */ /* 0x000fe2000c000000 */
[----:B------:R-:W-:Y:S01]  /*33e0*/  UMOV UR26, 0x0 ;  /* 0x00000000001a7882 */ /* 0x000fe20000000000 */
[----:B------:R-:W-:Y:S01]  /*33f0*/  UMOV UR27, 0x8200490 ;  /* 0x08200490001b7882 */ /* 0x000fe20000000000 */
[----:B------:R-:W-:Y:S01]  /*3400*/  UMOV UR24, 0x0 ;  /* 0x0000000000187882 */ /* 0x000fe20000000000 */
[----:B------:R-:W-:Y:S01]  /*3410*/  UMOV UR25, 0x8200490 ;  /* 0x0820049000197882 */ /* 0x000fe20000000000 */
[----:B------:R-:W-:Y:S01]  /*3420*/  UMOV UR22, 0x0 ;  /* 0x0000000000167882 */ /* 0x000fe20000000000 */
[----:B------:R-:W-:Y:S01]  /*3430*/  UMOV UR23, 0x8200490 ;  /* 0x0820049000177882 */ /* 0x000fe20000000000 */
[----:B-1----:R-:W-:Y:S02]  /*3440*/  R2UR UR21, R2 ;  /* 0x00000000021572ca */ /* 0x002fe400000e0000 */
[----:B------:R-:W-:-:S13]  /*3450*/  CS2R R2, SRZ ;  /* 0x0000000000027805 */ /* 0x000fda000001ff00 */
.L_x_73:
[C---:B------:R-:W-:Y:S02]  /*3460*/  LEA R0, R8.reuse, UR7, 0x3 ;  /* 0x0000000708007c11 */ /* 0x040fe4000f8e18ff */
[----:B------:R-:W-:Y:S02]  /*3470*/  SHF.L.U32 R5, R3, 0x1f, RZ ;  /* 0x0000001f03057819 */ /* 0x000fe400000006ff */
[----:B------:R-:W-:Y:S02]  /*3480*/  LEA R4, R8, UR7, 0x4 ;  /* 0x0000000708047c11 */ /* 0x000fe4000f8e20ff */
[----:B------:R-:W1:Y:S02]  /*3490*/  SYNCS.PHASECHK.TRANS64.TRYWAIT P0, [R0+URZ+0x80], R5 ;  /* 0x00008005000075a7 */ /* 0x000e6400080011ff */
[----:B-1-34-:R-:W-:Y:S05]  /*34a0*/  @!P0 BRA `(.L_x_66) ;  /* 0x0000005400dc8947 */ /* 0x01afea0003800000 */
.L_x_164:
[----:B-1----:R-:W1:Y:S01]  /*34b0*/  LDS.128 R4, [R4+0x110] ;  /* 0x0001100004047984 */ /* 0x002e620000000c00 */
[----:B------:R-:W-:Y:S02]  /*34c0*/  VIADD R0, R0, 0x90 ;  /* 0x0000009000007836 */ /* 0x000fe40000000000 */
[----:B------:R-:W-:Y:S01]  /*34d0*/  VIADD R8, R8, 0x1 ;  /* 0x0000000108087836 */ /* 0x000fe20000000000 */
[----:B------:R-:W-:Y:S01]  /*34e0*/  @!PT LDS RZ, [RZ] ;  /* 0x00000000fffff984 */ /* 0x000fe20000000800 */
[----:B------:R-:W-:Y:S01]  /*34f0*/  @!PT LDS RZ, [RZ] ;  /* 0x00000000fffff984 */ /* 0x000fe20000000800 */
[----:B------:R-:W-:Y:S01]  /*3500*/  @!PT LDS RZ, [RZ] ;  /* 0x00000000fffff984 */ /* 0x000fe20000000800 */
[----:B------:R-:W-:Y:S01]  /*3510*/  @!PT LDS RZ, [RZ] ;  /* 0x00000000fffff984 */ /* 0x000fe20000000800 */
[----:B------:R2:W-:Y:S06]  /*3520*/  MEMBAR.ALL.CTA ;  /* 0x0000000000007992 */ /* 0x0005ec0000008000 */
[----:B--2---:R-:W2:Y:S01]  /*3530*/  FENCE.VIEW.ASYNC.S ;  /* 0x00000000000073c6 */ /* 0x004ea20000000000 */
[----:B------:R-:W-:-:S04]  /*3540*/  PRMT R0, RZ, 0x654, R0 ;  /* 0x00000654ff007816 */ /* 0x000fc80000000000 */
[----:B--2---:R2:W-:Y:S01]  /*3550*/  SYNCS.ARRIVE.TRANS64.RED.A1T0 RZ, [R0+URZ], RZ ;  /* 0x000000ff00ff79a7 */ /* 0x0045e200081004ff */
[----:B-1----:R-:W-:Y:S01]  /*3560*/  LOP3.LUT P1, RZ, R6, 0x1, RZ, 0xc0, !PT ;  /* 0x0000000106ff7812 */ /* 0x002fe2000782c0ff */
[----:B--2---:R-:W-:-:S12]  /*3570*/  BRA.U UP2, `(.L_x_67) ;  /* 0x0000000502087547 */ /* 0x004fd8000b800000 */
[----:B------:R-:W1:Y:S01]  /*3580*/  LDCU UR8, c[0x0][0x38c] ;  /* 0x00007180ff0877ac */ /* 0x000e620008000800 */
[----:B------:R-:W-:Y:S02]  /*3590*/  PLOP3.LUT P2, PT, PT, PT, PT, 0x80, 0x8 ;  /* 0x000000000008781c */ /* 0x000fe40003f4f070 */
[----:B------:R-:W-:Y:S01]  /*35a0*/  SHF.L.U32 R5, R9, 0x1f, RZ ;  /* 0x0000001f09057819 */ /* 0x000fe200000006ff */
[----:B------:R-:W-:Y:S02]  /*35b0*/  ULEA UR9, UR19, UR7, 0x3 ;  /* 0x0000000713097291 */ /* 0x000fe4000f8e18ff */
[----:B------:R-:W-:Y:S02]  /*35c0*/  ULEA UR10, UR19, UR21, 0x6 ;  /* 0x00000015130a7291 */ /* 0x000fe4000f8e30ff */
[----:B-1----:R-:W-:-:S06]  /*35d0*/  UISETP.GE.AND UP0, UPT, UR8, 0x1, UPT ;  /* 0x000000010800788c */ /* 0x002fcc000bf06270 */
[----:B------:R-:W-:-:S05]  /*35e0*/  PLOP3.LUT P0, PT, PT, PT, UP0, 0x80, 0x8 ;  /* 0x000000000008781c */ /* 0x000fca0003f0f008 */
[----:B------:R-:W-:-:S08]  /*35f0*/  @UP0 ULEA UR8, UR18, UR7, 0x3 ;  /* 0x0000000712080291 */ /* 0x000fd0000f8e18ff */
[----:B------:R-:W-:-:S04]  /*3600*/  @P0 SHF.L.U32 R0, R2, 0x1f, RZ ;  /* 0x0000001f02000819 */ /* 0x000fc800000006ff */
[----:B------:R1:W2:Y:S01]  /*3610*/  @P0 SYNCS.PHASECHK.TRANS64.TRYWAIT P2, [UR8], R0 ;  /* 0x00000000ff0005a7 */ /* 0x0002a20008041108 */
[----:B------:R-:W3:Y:S02]  /*3620*/  SYNCS.PHASECHK.TRANS64.TRYWAIT P0, [UR9+0xc0], R5 ;  /* 0x0000c005ff0075a7 */ /* 0x000ee40008001109 */
[----:B-123--:R-:W-:Y:S05]  /*3630*/  @!P0 BRA `(.L_x_68) ;  /* 0x00000054008c8947 */ /* 0x00efea0003800000 */
.L_x_166:
[----:B------:R-:W-:Y:S01]  /*3640*/  UMOV UR16, UR17 ;  /* 0x0000001100107c82 */ /* 0x000fe20008000000 */
[----:B------:R-:W-:Y:S05]  /*3650*/  BRA.U !UP0, `(.L_x_69) ;  /* 0x0000000108c07547 */ /* 0x000fea000b800000 */
[----:B------:R-:W-:Y:S02]  /*3660*/  UIADD3 UR16, UPT, UPT, UR20, UR17, URZ ;  /* 0x0000001114107290 */ /* 0x000fe4000fffe0ff */
[----:B------:R-:W-:Y:S01]  /*3670*/  UPLOP3.LUT UP3, UPT, UPT, UPT, UPT, 0x40, 0x4 ;  /* 0x000000000004789c */ /* 0x000fe20003f6e870 */
[----:B------:R-:W-:Y:S01]  /*3680*/  UMOV UR15, UR6 ;  /* 0x00000006000f7c82 */ /* 0x000fe20008000000 */
[----:B------:R-:W-:-:S09]  /*3690*/  UMOV UR46, UR18 ;  /* 0x00000012002e7c82 */ /* 0x000fd20008000000 */
.L_x_72:
[----:B--2---:R-:W-:Y:S01]  /*36a0*/  ULEA UR8, UR46, UR7, 0x3 ;  /* 0x000000072e087291 */ /* 0x004fe2000f8e18ff */
[----:B---3--:R-:W-:Y:S11]  /*36b0*/  @P2 BRA `(.L_x_70) ;  /* 0x00000000000c2947 */ /* 0x008ff60003800000 */
[----:B-1----:R-:W-:Y:S04]  /*36c0*/  SHF.L.U32 R5, R2, 0x1f, RZ ;  /* 0x0000001f02057819 */ /* 0x002fe800000006ff */
[----:B------:R-:W1:Y:S02]  /*36d0*/  SYNCS.PHASECHK.TRANS64.TRYWAIT P0, [UR8], R5 ;  /* 0x00000005ff0075a7 */ /* 0x000e640008001108 */
[----:B-1----:R-:W-:Y:S05]  /*36e0*/  @!P0 BRA `(.L_x_71) ;  /* 0x0000005400788947 */ /* 0x002fea0003800000 */
.L_x_70:
[----:B------:R-:W-:Y:S01]  /*36f0*/  UISETP.NE.AND UP0, UPT, UR15, 0x1, UPT ;  /* 0x000000010f00788c */ /* 0x000fe2000bf05270 */
[----:B------:R-:W-:Y:S01]  /*3700*/  PLOP3.LUT P2, PT, PT, PT, PT, 0x80, 0x8 ;  /* 0x000000000008781c */ /* 0x000fe20003f4f070 */
[----:B------:R-:W-:Y:S02]  /*3710*/  UIADD3 UR18, UPT, UPT, UR46, 0x1, URZ ;  /* 0x000000012e127890 */ /* 0x000fe4000fffe0ff */
[----:B------:R-:W-:Y:S02]  /*3720*/  ULEA UR32, UR46, UR14, 0x9 ;  /* 0x0000000e2e207291 */ /* 0x000fe4000f8e48ff */
[----:B------:R-:W-:Y:S01]  /*3730*/  UISETP.NE.AND UP1, UPT, UR18, 0x3, UPT ;  /* 0x000000031200788c */ /* 0x000fe2000bf25270 */
[----:B------:R-:W-:Y:S01]  /*3740*/  PLOP3.LUT P0, PT, PT, PT, UP0, 0x80, 0x8 ;  /* 0x000000000008781c */ /* 0x000fe20003f0f008 */
[----:B------:R-:W-:Y:S02]  /*3750*/  UIADD3 UR44, UPT, UPT, UR32, 0x2, URZ ;  /* 0x00000002202c7890 */ /* 0x000fe4000fffe0ff */
[----:B------:R-:W-:Y:S02]  /*3760*/  USEL UR31, URZ, 0x1, UP1 ;  /* 0x00000001ff1f7887 */ /* 0x000fe40008800000 */
[----:B------:R-:W-:Y:S02]  /*3770*/  USEL UR18, UR18, URZ, UP1 ;  /* 0x000000ff12127287 */ /* 0x000fe40008800000 */
[----:B------:R-:W-:Y:S02]  /*3780*/  UIADD3 UR40, UPT, UPT, UR32, 0x4, URZ ;  /* 0x0000000420287890 */ /* 0x000fe4000fffe0ff */
[----:B------:R-:W-:Y:S01]  /*3790*/  @UP0 ULEA UR30, UR18, UR7, 0x3 ;  /* 0x00000007121e0291 */ /* 0x000fe2000f8e18ff */
[----:B------:R-:W-:Y:S01]  /*37a0*/  LOP3.LUT R2, R2, UR31, RZ, 0x3c, !PT ;  /* 0x0000001f02027c12 */ /* 0x000fe2000f8e3cff */
[----:B------:R-:W-:Y:S02]  /*37b0*/  UIADD3 UR36, UPT, UPT, UR32, 0x6, URZ ;  /* 0x0000000620247890 */ /* 0x000fe4000fffe0ff */
[----:B------:R-:W-:Y:S01]  /*37c0*/  UIADD3 UR8, UPT, UPT, UR8, 0x18, URZ ;  /* 0x0000001808087890 */ /* 0x000fe2000fffe0ff */
[----:B-1----:R-:W-:Y:S01]  /*37d0*/  @P0 SHF.L.U32 R0, R2, 0x1f, RZ ;  /* 0x0000001f02000819 */ /* 0x002fe200000006ff */
[----:B------:R-:W-:Y:S02]  /*37e0*/  UIADD3 UR17, UPT, UPT, UR17, 0x1, URZ ;  /* 0x0000000111117890 */ /* 0x000fe4000fffe0ff */
[----:B------:R-:W-:Y:S01]  /*37f0*/  UIADD3 UR15, UPT, UPT, UR15, -0x1, URZ ;  /* 0xffffffff0f0f7890 */ /* 0x000fe2000fffe0ff */
[----:B------:R2:W3:Y:S01]  /*3800*/  @P0 SYNCS.PHASECHK.TRANS64.TRYWAIT P2, [UR30], R0 ;  /* 0x00000000ff0005a7 */ /* 0x0004e2000804111e */
[----:B------:R-:W-:Y:S02]  /*3810*/  ULEA UR30, UR46, UR13, 0x9 ;  /* 0x0000000d2e1e7291 */ /* 0x000fe4000f8e48ff */
[----:B------:R-:W-:Y:S02]  /*3820*/  UISETP.NE.AND UP0, UPT, UR17, UR16, UPT ;  /* 0x000000101100728c */ /* 0x000fe4000bf05270 */
[----:B------:R-:W-:Y:S02]  /*3830*/  UIADD3 UR42, UPT, UPT, UR30, 0x2, URZ ;  /* 0x000000021e2a7890 */ /* 0x000fe4000fffe0ff */
[----:B------:R-:W-:Y:S02]  /*3840*/  UIADD3 UR38, UPT, UPT, UR30, 0x4, URZ ;  /* 0x000000041e267890 */ /* 0x000fe4000fffe0ff */
[----:B------:R-:W-:Y:S01]  /*3850*/  UIADD3 UR34, UPT, UPT, UR30, 0x6, URZ ;  /* 0x000000061e227890 */ /* 0x000fe2000fffe0ff */
[----:B------:R-:W-:Y:S01]  /*3860*/  UMOV UR33, 0x40004040 ;  /* 0x4000404000217882 */ /* 0x000fe20000000000 */
[----:B------:R-:W-:Y:S01]  /*3870*/  UMOV UR31, 0x40004040 ;  /* 0x40004040001f7882 */ /* 0x000fe20000000000 */
[----:B------:R-:W-:Y:S01]  /*3880*/  UMOV UR45, 0x40004040 ;  /* 0x40004040002d7882 */ /* 0x000fe20000000000 */
[----:B------:R2:W-:Y:S01]  /*3890*/  UTCHMMA.2CTA gdesc[UR30], gdesc[UR32], tmem[UR10], tmem[UR28], idesc[UR29], UP3 ;  /* 0x00ff1c201e0075ea */ /* 0x0005e20009a0000a */
[----:B------:R-:W-:Y:S01]  /*38a0*/  UPLOP3.LUT UP3, UPT, UPT, UPT, UPT, 0x80, 0x8 ;  /* 0x000000000008789c */ /* 0x000fe20003f6f070 */
[----:B------:R-:W-:Y:S01]  /*38b0*/  UMOV UR43, 0x40004040 ;  /* 0x40004040002b7882 */ /* 0x000fe20000000000 */
[----:B------:R-:W-:Y:S01]  /*38c0*/  UMOV UR41, 0x40004040 ;  /* 0x4000404000297882 */ /* 0x000fe20000000000 */
[----:B------:R2:W-:Y:S01]  /*38d0*/  UTCHMMA.2CTA gdesc[UR42], gdesc[UR44], tmem[UR10], tmem[UR26], idesc[UR27], UPT ;  /* 0x00ff1a2c2a0075ea */ /* 0x0005e2000ba0000a */
[----:B------:R-:W-:Y:S01]  /*38e0*/  UMOV UR39, 0x40004040 ;  /* 0x4000404000277882 */ /* 0x000fe20000000000 */
[----:B------:R-:W-:Y:S01]  /*38f0*/  UMOV UR37, 0x40004040 ;  /* 0x4000404000257882 */ /* 0x000fe20000000000 */
[----:B------:R-:W-:Y:S01]  /*3900*/  UMOV UR35, 0x40004040 ;  /* 0x4000404000237882 */ /* 0x000fe20000000000 */
[----:B------:R2:W-:Y:S01]  /*3910*/  UTCHMMA.2CTA gdesc[UR38], gdesc[UR40], tmem[UR10], tmem[UR24], idesc[UR25], UPT ;  /* 0x00ff1828260075ea */ /* 0x0005e2000ba0000a */
[----:B------:R2:W-:Y:S01]  /*3920*/  UTCHMMA.2CTA gdesc[UR34], gdesc[UR36], tmem[UR10], tmem[UR22], idesc[UR23], UPT ;  /* 0x00ff1624220075ea */ /* 0x0005e2000ba0000a */
[----:B------:R2:W-:Y:S01]  /*3930*/  UTCBAR.2CTA.MULTICAST [UR8], URZ, UR12 ;  /* 0x000000ff080073e9 */ /* 0x0005e2000820080c */
[----:B------:R-:W-:Y:S01]  /*3940*/  UMOV UR46, UR18 ;  /* 0x00000012002e7c82 */ /* 0x000fe20008000000 */
[----:B------:R-:W-:Y:S05]  /*3950*/  BRA.U UP0, `(.L_x_72) ;  /* 0xfffffffd00507547 */ /* 0x000fea000b83ffff */
.L_x_69:
[----:B------:R-:W-:Y:S01]  /*3960*/  UIADD3 UR9, UPT, UPT, UR9, 0xa0, URZ ;  /* 0x000000a009097890 */ /* 0x000fe2000fffe0ff */
[----:B------:R-:W-:-:S08]  /*3970*/  UMOV UR17, UR16 ;  /* 0x0000001000117c82 */ /* 0x000fd00008000000 */
[----:B------:R4:W-:Y:S01]  /*3980*/  UTCBAR.2CTA.MULTICAST [UR9], URZ, UR11 ;  /* 0x000000ff090073e9 */ /* 0x0009e2000820080b */
[----:B------:R-:W-:Y:S02]  /*3990*/  NOP ;  /* 0x0000000000007918 */ /* 0x000fe40000000000 */
.L_x_67:
[----:B------:R-:W-:Y:S01]  /*39a0*/  UIADD3 UR19, UPT, UPT, UR19, 0x1, URZ ;  /* 0x0000000113137890 */ /* 0x000fe2000fffe0ff */
[----:B------:R-:W-:-:S03]  /*39b0*/  ISETP.NE.AND P0, PT, R8, 0x2, PT ;  /* 0x000000020800780c */ /* 0x000fc60003f05270 */
[----:B------:R-:W-:Y:S01]  /*39c0*/  UISETP.NE.AND UP0, UPT, UR19, 0x4, UPT ;  /* 0x000000041300788c */ /* 0x000fe2000bf05270 */
[----:B-12---:R-:W-:Y:S02]  /*39d0*/  SEL R0, RZ, 0x1, P0 ;  /* 0x00000001ff007807 */ /* 0x006fe40000000000 */
[----:B------:R-:W-:Y:S01]  /*39e0*/  SEL R8, R8, RZ, P0 ;  /* 0x000000ff08087207 */ /* 0x000fe20000000000 */
[----:B------:R-:W-:Y:S01]  /*39f0*/  USEL UR8, URZ, 0x1, UP0 ;  /* 0x00000001ff087887 */ /* 0x000fe20008000000 */
[----:B------:R-:W-:Y:S01]  /*3a00*/  LOP3.LUT R3, R3, R0, RZ, 0x3c, !PT ;  /* 0x0000000003037212 */ /* 0x000fe200078e3cff */
[----:B------:R-:W-:-:S04]  /*3a10*/  USEL UR19, UR19, URZ, UP0 ;  /* 0x000000ff13137287 */ /* 0x000fc80008000000 */
[----:B------:R-:W-:Y:S01]  /*3a20*/  LOP3.LUT R9, R9, UR8, RZ, 0x3c, !PT ;  /* 0x0000000809097c12 */ /* 0x000fe2000f8e3cff */
[----:B------:R-:W-:Y:S07]  /*3a30*/  @P1 BRA `(.L_x_73) ;  /* 0xfffffff800881947 */ /* 0x000fee000383ffff */
[----:B------:R-:W1:Y:S01]  /*3a40*/  S2UR UR6, SR_CgaCtaId ;  /* 0x00000000000679c3 */ /* 0x000e620000008800 */
[----:B------:R-:W-:Y:S01]  /*3a50*/  ELECT P0, URZ, PT ;  /* 0x0000000000ff782f */ /* 0x000fe20003800000 */
[----:B------:R-:W-:Y:S01]  /*3a60*/  HFMA2 R0, -RZ, RZ, 0, 5.9604644775390625e-08 ;  /* 0x00000001ff007431 */ /* 0x000fe200000001ff */
[----:B------:R-:W-:-:S05]  /*3a70*/  UMOV UR8, 0x40 ;  /* 0x0000004000087882 */ /* 0x000fca0000000000 */
[----:B------:R-:W-:Y:S01]  /*3a80*/  UVIRTCOUNT.DEALLOC.SMPOOL 0x80 ;  /* 0x000000800000784c */ /* 0x000fe20000000000 */
[----:B------:R-:W-:Y:S02]  /*3a90*/  UISETP.NE.AND UP0, UPT, UR5, URZ, UPT ;  /* 0x000000ff0500728c */ /* 0x000fe4000bf05270 */
[----:B-1----:R-:W-:-:S09]  /*3aa0*/  ULEA UR6, UR6, UR8, 0x18 ;  /* 0x0000000806067291 */ /* 0x002fd2000f8ec0ff */
[----:B------:R1:W-:Y:S01]  /*3ab0*/  @P0 STS.U8 [UR6+0x1c], R0 ;  /* 0x00001c00ff000988 */ /* 0x0003e20008000006 */
[----:B------:R-:W-:Y:S05]  /*3ac0*/  BRA.U UP0, `(.L_x_74) ;  /* 0x0000000100a07547 */ /* 0x000fea000b800000 */
[----:B------:R-:W-:Y:S01]  /*3ad0*/  UIADD3 UR5, UPT, UPT, UR7, 0xc0, URZ ;  /* 0x000000c007057890 */ /* 0x000fe2000fffe0ff */
[----:B------:R-:W-:-:S03]  /*3ae0*/  SHF.L.U32 R3, R9, 0x1f, RZ ;  /* 0x0000001f09037819 */ /* 0x000fc600000006ff */
[----:B------:R-:W-:-:S09]  /*3af0*/  ULEA UR8, UR19, UR5, 0x3 ;  /* 0x0000000513087291 */ /* 0x000fd2000f8e18ff */
[----:B------:R-:W2:Y:S02]  /*3b00*/  SYNCS.PHASECHK.TRANS64.TRYWAIT P0, [UR8], R3 ;  /* 0x00000003ff0075a7 */ /* 0x000ea40008001108 */
[----:B--2---:R-:W-:Y:S05]  /*3b10*/  @!P0 BRA `(.L_x_75) ;  /* 0x0000005000848947 */ /* 0x004fea0003800000 */
.L_x_169:
[----:B----4-:R-:W-:-:S04]  /*3b20*/  UIADD3 UR9, UPT, UPT, UR19, 0x1, URZ ;  /* 0x0000000113097890 */ /* 0x010fc8000fffe0ff */
        /* <DEDUP_REMOVED lines=8> */
.L_x_171:
        /* <DEDUP_REMOVED lines=9> */
.L_x_173:
[----:B------:R-:W-:-:S04]  /*3c40*/  UIADD3 UR9, UPT, UPT, UR9, 0x1, URZ ;  /* 0x0000000109097890 */ /* 0x000fc8000fffe0ff */
[----:B------:R-:W-:-:S04]  /*3c50*/  UISETP.NE.AND UP1, UPT, UR9, 0x4, UPT ;  /* 0x000000040900788c */ /* 0x000fc8000bf25270 */
[----:B------:R-:W-:Y:S02]  /*3c60*/  USEL UR8, URZ, 0x1, UP1 ;  /* 0x00000001ff087887 */ /* 0x000fe40008800000 */
[----:B------:R-:W-:-:S04]  /*3c70*/  USEL UR9, UR9, URZ, UP1 ;  /* 0x000000ff09097287 */ /* 0x000fc80008800000 */
[----:B------:R-:W-:Y:S01]  /*3c80*/  ULEA UR9, UR9, UR5, 0x3 ;  /* 0x0000000509097291 */ /* 0x000fe2000f8e18ff */
[----:B-1----:R-:W-:-:S04]  /*3c90*/  LOP3.LUT R3, R2, UR8, RZ, 0x3c, !PT ;  /* 0x0000000802037c12 */ /* 0x002fc8000f8e3cff */
[----:B------:R-:W-:Y:S01]  /*3ca0*/  SHF.L.U32 R3, R3, 0x1f, RZ ;  /* 0x0000001f03037819 */ /* 0x000fe200000006ff */
[----:B------:R-:W-:-:S04]  /*3cb0*/  IMAD.U32 R0, RZ, RZ, UR9 ;  /* 0x00000009ff007e24 */ /* 0x000fc8000f8e00ff */
[----:B------:R1:W2:Y:S03]  /*3cc0*/  SYNCS.PHASECHK.TRANS64.TRYWAIT P0, [R0+URZ], R3 ;  /* 0x00000003000075a7 */ /* 0x0002a600080011ff */
[----:B--2---:R-:W-:Y:S05]  /*3cd0*/  @!P0 NANOSLEEP.SYNCS 0x989680 ;  /* 0x009896800000895d */ /* 0x004fea0003900000 */
[----:B------:R-:W2:Y:S02]  /*3ce0*/  @!P0 SYNCS.PHASECHK.TRANS64 P0, [R0+URZ], R3 ;  /* 0x00000003000085a7 */ /* 0x000ea400080010ff */
[----:B--2---:R-:W-:Y:S05]  /*3cf0*/  @P0 BRA `(.L_x_78) ;  /* 0x0000000000200947 */ /* 0x004fea0003800000 */
.L_x_79:
[----:B--2---:R2:W4:Y:S02]  /*3d00*/  SYNCS.PHASECHK.TRANS64.TRYWAIT P0, [R0+URZ], R3 ;  /* 0x00000003000075a7 */ /* 0x00452400080011ff */
[----:B----4-:R-:W-:Y:S05]  /*3d10*/  @!P0 NANOSLEEP.SYNCS 0x989680 ;  /* 0x009896800000895d */ /* 0x010fea0003900000 */
[----:B------:R-:W4:Y:S02]  /*3d20*/  @!P0 SYNCS.PHASECHK.TRANS64 P0, [R0+URZ], R3 ;  /* 0x00000003000085a7 */ /* 0x000f2400080010ff */
[----:B----4-:R-:W-:Y:S05]  /*3d30*/  @!P0 BRA `(.L_x_79) ;  /* 0xfffffffc00f08947 */ /* 0x010fea000383ffff */
[----:B------:R-:W-:Y:S05]  /*3d40*/  BRA `(.L_x_78) ;  /* 0x00000000000c7947 */ /* 0x000fea0003800000 */
.L_x_74:
[----:B------:R-:W-:-:S04]  /*3d50*/  UIADD3 UR5, UPT, UPT, UR7, 0x100, URZ ;  /* 0x0000010007057890 */ /* 0x000fc8000fffe0ff */
[----:B------:R-:W-:-:S09]  /*3d60*/  UPRMT UR5, UR4, 0x654, UR5 ;  /* 0x0000065404057896 */ /* 0x000fd20008000005 */
[----:B------:R-:W-:Y:S03]  /*3d70*/  SYNCS.ARRIVE.TRANS64.RED.A1T0 RZ, [UR5], RZ ;  /* 0x000000ffffff79a7 */ /* 0x000fe60008100405 */
.L_x_78:
[----:B-12---:R-:W-:Y:S01]  /*3d80*/  SHF.L.U32 R3, RZ, 0x1f, RZ ;  /* 0x0000001fff037819 */ /* 0x006fe200000006ff */
[----:B------:R-:W-:Y:S01]  /*3d90*/  UIADD3 UR5, UPT, UPT, UR7, 0x100, URZ ;  /* 0x0000010007057890 */ /* 0x000fe2000fffe0ff */
[----:B------:R-:W-:Y:S02]  /*3da0*/  PLOP3.LUT P0, PT, PT, PT, UP0, 0x80, 0x8 ;  /* 0x000000000008781c */ /* 0x000fe40003f0f008 */
[----:B------:R-:W1:Y:S02]  /*3db0*/  SYNCS.PHASECHK.TRANS64.TRYWAIT P1, [UR7+0x100], R3 ;  /* 0x00010003ff0075a7 */ /* 0x000e640008021107 */
[----:B-1----:R-:W-:Y:S09]  /*3dc0*/  @!P1 BRA `(.L_x_80) ;  /* 0x0000005000209947 */ /* 0x002ff20003800000 */
.L_x_175:
[----:B------:R-:W-:Y:S01]  /*3dd0*/  @!UP0 UPRMT UR5, UR4, 0x654, UR5 ;  /* 0x0000065404058896 */ /* 0x000fe20008000005 */
[----:B------:R-:W-:Y:S02]  /*3de0*/  UMOV UR8, 0xffff ;  /* 0x0000ffff00087882 */ /* 0x000fe40000000000 */
[----:B------:R-:W-:-:S06]  /*3df0*/  UMOV UR4, 0x1 ;  /* 0x0000000100047882 */ /* 0x000fcc0000000000 */
[----:B------:R-:W-:Y:S01]  /*3e00*/  @!P0 SYNCS.ARRIVE.TRANS64.RED.A1T0 RZ, [UR5], RZ ;  /* 0x000000ffffff89a7 */ /* 0x000fe20008100405 */
[----:B------:R-:W-:Y:S01]  /*3e10*/  NOP ;  /* 0x0000000000007918 */ /* 0x000fe20000000000 */
[----:B-1----:R-:W1:Y:S01]  /*3e20*/  LDS R0, [UR6+0x14] ;  /* 0x00001406ff007984 */ /* 0x002e620008000800 */
[----:B------:R-:W-:-:S04]  /*3e30*/  ULOP3.LUT UR5, UR21, 0xffff, URZ, 0xc0, !UPT ;  /* 0x0000ffff15057892 */ /* 0x000fc8000f8ec0ff */
[----:B------:R-:W-:-:S04]  /*3e40*/  USHF.R.U32.HI UR5, URZ, 0x5, UR5 ;  /* 0x00000005ff057899 */ /* 0x000fc80008011605 */
[----:B------:R-:W-:Y:S02]  /*3e50*/  USHF.L.U32 UR8, UR8, UR5, URZ ;  /* 0x0000000508087299 */ /* 0x000fe400080006ff */
[----:B------:R-:W-:-:S04]  /*3e60*/  USHF.L.U32 UR4, UR4, UR5, URZ ;  /* 0x0000000504047299 */ /* 0x000fc800080006ff */
[----:B-1----:R-:W-:-:S04]  /*3e70*/  LOP3.LUT R0, R0, UR8, RZ, 0xc0, !PT ;  /* 0x0000000800007c12 */ /* 0x002fc8000f8ec0ff */
[----:B------:R-:W-:-:S13]  /*3e80*/  ISETP.NE.AND P0, PT, R0, UR8, PT ;  /* 0x0000000800007c0c */ /* 0x000fda000bf05270 */
[----:B------:R-:W-:Y:S05]  /*3e90*/  @P0 BRA `(.L_x_81) ;  /* 0x0000000000580947 */ /* 0x000fea0003800000 */
[----:B------:R-:W1:Y:S02]  /*3ea0*/  LDS R0, [UR6+0x18] ;  /* 0x00001806ff007984 */ /* 0x000e640008000800 */
[----:B-1----:R-:W-:-:S04]  /*3eb0*/  LOP3.LUT R0, R0, UR4, RZ, 0xc0, !PT ;  /* 0x0000000400007c12 */ /* 0x002fc8000f8ec0ff */
[----:B------:R-:W-:-:S13]  /*3ec0*/  ISETP.NE.AND P0, PT, R0, UR4, PT ;  /* 0x0000000400007c0c */ /* 0x000fda000bf05270 */
[----:B------:R-:W-:Y:S05]  /*3ed0*/  @P0 BRA `(.L_x_82) ;  /* 0x00000000003c0947 */ /* 0x000fea0003800000 */
[----:B------:R-:W1:Y:S01]  /*3ee0*/  S2R R2, SR_LANEID ;  /* 0x0000000000027919 */ /* 0x000e620000000000 */
[----:B------:R-:W-:Y:S01]  /*3ef0*/  ULOP3.LUT UR8, URZ, UR8, URZ, 0x33, !UPT ;  /* 0x00000008ff087292 */ /* 0x000fe2000f8e33ff */
[----:B------:R-:W-:Y:S01]  /*3f00*/  LOP3.LUT R4, RZ, UR4, RZ, 0x33, !PT ;  /* 0x00000004ff047c12 */ /* 0x000fe2000f8e33ff */
[----:B------:R-:W-:Y:S02]  /*3f10*/  VOTEU.ANY UR7, UPT, PT ;  /* 0x0000000000077886 */ /* 0x000fe400038e0100 */
[----:B------:R-:W-:Y:S01]  /*3f20*/  UFLO.U32 UR7, UR7 ;  /* 0x00000007000772bd */ /* 0x000fe200080e0000 */
[----:B------:R-:W2:Y:S01]  /*3f30*/  REDUX UR4, R4 ;  /* 0x00000000040473c4 */ /* 0x000ea20000000000 */
[----:B------:R-:W-:-:S06]  /*3f40*/  IMAD.U32 R0, RZ, RZ, UR8 ;  /* 0x00000008ff007e24 */ /* 0x000fcc000f8e00ff */
[----:B------:R1:W-:Y:S01]  /*3f50*/  UTCATOMSWS.AND URZ, UR8 ;  /* 0x0000000800ff79e3 */ /* 0x0003e20008000000 */
[----:B------:R-:W3:Y:S01]  /*3f60*/  REDUX UR5, R0 ;  /* 0x00000000000573c4 */ /* 0x000ee20000000000 */
[----:B-1----:R-:W-:Y:S01]  /*3f70*/  ISETP.EQ.U32.AND P0, PT, R2, UR7, PT ;  /* 0x0000000702007c0c */ /* 0x002fe2000bf02070 */
[----:B--2---:R-:W-:Y:S01]  /*3f80*/  IMAD.U32 R2, RZ, RZ, UR4 ;  /* 0x00000004ff027e24 */ /* 0x004fe2000f8e00ff */
[----:B---3--:R-:W-:-:S11]  /*3f90*/  MOV R3, UR5 ;  /* 0x0000000500037c02 */ /* 0x008fd60008000f00 */
[----:B------:R1:W-:Y:S04]  /*3fa0*/  @P0 ATOMS.AND RZ, [UR6+0x14], R3 ;  /* 0x00001403ffff098c */ /* 0x0003e8000a800006 */
[----:B------:R1:W-:Y:S01]  /*3fb0*/  @P0 ATOMS.AND RZ, [UR6+0x18], R2 ;  /* 0x00001802ffff098c */ /* 0x0003e2000a800006 */
[----:B------:R-:W-:Y:S05]  /*3fc0*/  BRA `(.L_x_83) ;  /* 0x0000000000147947 */ /* 0x000fea0003800000 */
.L_x_82:
[----:B------:R-:W-:Y:S02]  /*3fd0*/  MOV R2, 0x3ff0 ;  /* 0x00003ff000027802 */ /* 0x000fe40000000f00 */
[----:B---345:R-:W-:Y:S05]  /*3fe0*/  CALL.REL.NOINC `($__internal_0_$__cuda_sm10x_tcgen05_guardrail_trap_col_being_dealloced_not_returned_by_alloc) ;  /* 0x0000005400007944 */ /* 0x038fea0003c00000 */
[----:B------:R-:W-:Y:S05]  /*3ff0*/  BRA `(.L_x_83) ;  /* 0x0000000000087947 */ /* 0x000fea0003800000 */
.L_x_81:
[----:B------:R-:W-:Y:S02]  /*4000*/  MOV R2, 0x4020 ;  /* 0x0000402000027802 */ /* 0x000fe40000000f00 */
[----:B---345:R-:W-:Y:S05]  /*4010*/  CALL.REL.NOINC `($__internal_2_$__cuda_sm10x_tcgen05_guardrail_trap_unallocated_columns_being_dealloced) ;  /* 0x00000054000c7944 */ /* 0x038fea0003c00000 */
.L_x_83:
[----:B------:R-:W-:Y:S01]  /*4020*/  NOP ;  /* 0x0000000000007918 */ /* 0x000fe20000000000 */
[----:B----4-:R-:W-:Y:S05]  /*4030*/  EXIT ;  /* 0x000000000000794d */ /* 0x010fea0003800000 */
.L_x_54:
[----:B------:R-:W-:-:S09]  /*4040*/  UISETP.NE.OR UP5, UPT, UR10, 0x3, !UP5 ;  /* 0x000000030a00788c */ /* 0x000fd2000efa5670 */
[----:B------:R-:W-:Y:S05]  /*4050*/  BRA.U UP5, `(.L_x_84) ;  /* 0x0000001105787547 */ /* 0x000fea000b800000 */
[----:B------:R-:W1:Y:S01]  /*4060*/  LDC R0, c[0x0][0xb30] ;  /* 0x0002cc00ff007b82 */ /* 0x000e620000000800 */
[----:B------:R-:W2:Y:S01]  /*4070*/  LDCU.64 UR8, c[0x0][0x888] ;  /* 0x00011100ff0877ac */ /* 0x000ea20008000a00 */
[----:B------:R-:W-:Y:S02]  /*4080*/  HFMA2 R25, -RZ, RZ, 0, 0 ;  /* 0x00000000ff197431 */ /* 0x000fe400000001ff */
[----:B-----5:R-:W-:Y:S01]  /*4090*/  IMAD.MOV.U32 R32, RZ, RZ, 0x1 ;  /* 0x00000001ff207424 */ /* 0x020fe200078e00ff */
[----:B------:R-:W-:Y:S01]  /*40a0*/  MOV R23, 0x1000 ;  /* 0x0000100000177802 */ /* 0x000fe20000000f00 */
[----:B------:R-:W3:Y:S01]  /*40b0*/  LDCU.64 UR4, c[0x0][0x890] ;  /* 0x00011200ff0477ac */ /* 0x000ee20008000a00 */
[----:B------:R-:W-:Y:S01]  /*40c0*/  IMAD.MOV.U32 R27, RZ, RZ, RZ ;  /* 0x000000ffff1b7224 */ /* 0x000fe200078e00ff */
[----:B------:R-:W4:Y:S01]  /*40d0*/  LDC R19, c[0x0][0x370] ;  /* 0x0000dc00ff137b82 */ /* 0x000f220000000800 */
[----:B------:R-:W-:Y:S01]  /*40e0*/  UMOV UR7, 0x400 ;  /* 0x0000040000077882 */ /* 0x000fe20000000000 */
[----:B------:R-:W-:-:S02]  /*40f0*/  UPLOP3.LUT UP1, UPT, UPT, UPT, UPT, 0x40, 0x4 ;  /* 0x000000000004789c */ /* 0x000fc40003f2e870 */
[----:B------:R-:W-:-:S04]  /*4100*/  ULEA UR7, UR37, UR7, 0x18 ;  /* 0x0000000725077291 */ /* 0x000fc8000f8ec0ff */
[----:B------:R-:W4:Y:S01]  /*4110*/  LDC R2, c[0x0][0xb0c] ;  /* 0x0002c300ff027b82 */ /* 0x000f220000000800 */
[----:B------:R-:W-:Y:S02]  /*4120*/  UIADD3 UR13, UPT, UPT, UR7, 0x48, URZ ;  /* 0x00000048070d7890 */ /* 0x000fe4000fffe0ff */
[----:B--2---:R-:W-:Y:S02]  /*4130*/  UISETP.NE.U32.AND UP3, UPT, UR8, URZ, UPT ;  /* 0x000000ff0800728c */ /* 0x004fe4000bf65070 */
[----:B------:R-:W-:Y:S02]  /*4140*/  UIADD3 UR41, UPT, UPT, UR7, 0x30, URZ ;  /* 0x0000003007297890 */ /* 0x000fe4000fffe0ff */
[----:B---3--:R-:W-:Y:S01]  /*4150*/  UISETP.NE.U32.AND UP4, UPT, UR4, URZ, UPT ;  /* 0x000000ff0400728c */ /* 0x008fe2000bf85070 */
[----:B------:R-:W2:Y:S01]  /*4160*/  LDC R18, c[0x0][0xb20] ;  /* 0x0002c800ff127b82 */ /* 0x000ea20000000800 */
[----:B-1----:R-:W-:Y:S01]  /*4170*/  ISETP.NE.AND P1, PT, R0, 0x1, PT ;  /* 0x000000010000780c */ /* 0x002fe20003f25270 */
[----:B------:R-:W-:-:S02]  /*4180*/  UISETP.NE.AND.EX UP3, UPT, UR9, URZ, UPT, UP3 ;  /* 0x000000ff0900728c */ /* 0x000fc4000bf65330 */
[----:B------:R-:W-:Y:S02]  /*4190*/  UIADD3 UR33, UPT, UPT, UR7, 0x38, URZ ;  /* 0x0000003807217890 */ /* 0x000fe4000fffe0ff */
[----:B------:R-:W-:Y:S02]  /*41a0*/  UIADD3 UR25, UPT, UPT, UR7, 0x40, URZ ;  /* 0x0000004007197890 */ /* 0x000fe4000fffe0ff */
[----:B------:R-:W1:Y:S01]  /*41b0*/  LDC.64 R36, c[0x0][0x348] ;  /* 0x0000d200ff247b82 */ /* 0x000e620000000a00 */
[----:B------:R-:W-:Y:S02]  /*41c0*/  UPRMT UR13, UR37, 0x654, UR13 ;  /* 0x00000654250d7896 */ /* 0x000fe4000800000d */
[----:B------:R-:W-:-:S05]  /*41d0*/  UISETP.NE.AND.EX UP4, UPT, UR5, URZ, UPT, UP4 ;  /* 0x000000ff0500728c */ /* 0x000fca000bf85340 */
[----:B------:R-:W3:Y:S08]  /*41e0*/  LDC.64 R16, c[0x0][0xb10] ;  /* 0x0002c400ff107b82 */ /* 0x000ef00000000a00 */
[----:B------:R-:W1:Y:S08]  /*41f0*/  LDC.64 R6, c[0x0][0xb18] ;  /* 0x0002c600ff067b82 */ /* 0x000e700000000a00 */
[----:B------:R-:W1:Y:S08]  /*4200*/  LDC.64 R4, c[0x0][0xb28] ;  /* 0x0002ca00ff047b82 */ /* 0x000e700000000a00 */
[----:B--2-4-:R-:W1:Y:S02]  /*4210*/  LDC R22, c[0x0][0x374] ;  /* 0x0000dd00ff167b82 */ /* 0x014e640000000800 */
.L_x_95:
[----:B------:R-:W-:Y:S02]  /*4220*/  LEA R0, R27, UR7, 0x3 ;  /* 0x000000071b007c11 */ /* 0x000fe4000f8e18ff */
[----:B------:R-:W-:Y:S02]  /*4230*/  SHF.L.U32 R3, R25, 0x1f, RZ ;  /* 0x0000001f19037819 */ /* 0x000fe400000006ff */
[----:B------:R-:W-:Y:S02]  /*4240*/  LEA R28, R27, UR7, 0x4 ;  /* 0x000000071b1c7c11 */ /* 0x000fe4000f8e20ff */
[----:B--2---:R-:W2:Y:S02]  /*4250*/  SYNCS.PHASECHK.TRANS64.TRYWAIT P0, [R0+URZ+0x80], R3 ;  /* 0x00008003000075a7 */ /* 0x004ea400080011ff */
[----:B--2---:R-:W-:Y:S05]  /*4260*/  @!P0 BRA `(.L_x_85) ;  /* 0x0000004c00108947 */ /* 0x004fea0003800000 */
.L_x_176:
[----:B------:R-:W-:Y:S01]  /*4270*/  ISETP.GE.AND P0, PT, R26, 0x1, PT ;  /* 0x000000011a00780c */ /* 0x000fe20003f06270 */
[----:B------:R-:W4:Y:S01]  /*4280*/  LDS.128 R28, [R28+0x110] ;  /* 0x000110001c1c7984 */ /* 0x000f220000000c00 */
[----:B--2---:R-:W-:Y:S01]  /*4290*/  VIADD R0, R0, 0x90 ;  /* 0x0000009000007836 */ /* 0x004fe20000000000 */
[----:B------:R-:W-:Y:S01]  /*42a0*/  @!PT LDS RZ, [RZ] ;  /* 0x00000000fffff984 */ /* 0x000fe20000000800 */
[----:B------:R-:W-:Y:S01]  /*42b0*/  @!PT LDS RZ, [RZ] ;  /* 0x00000000fffff984 */ /* 0x000fe20000000800 */
[----:B------:R-:W-:Y:S01]  /*42c0*/  @!PT LDS RZ, [RZ] ;  /* 0x00000000fffff984 */ /* 0x000fe20000000800 */
[----:B------:R-:W-:Y:S01]  /*42d0*/  @!PT LDS RZ, [RZ] ;  /* 0x00000000fffff984 */ /* 0x000fe20000000800 */
[----:B------:R2:W-:Y:S06]  /*42e0*/  MEMBAR.ALL.CTA ;  /* 0x0000000000007992 */ /* 0x0005ec0000008000 */
[----:B--2---:R-:W2:Y:S01]  /*42f0*/  FENCE.VIEW.ASYNC.S ;  /* 0x00000000000073c6 */ /* 0x004ea20000000000 */
[----:B------:R-:W-:Y:S04]  /*4300*/  PRMT R0, RZ, 0x654, R0 ;  /* 0x00000654ff007816 */ /* 0x000fe80000000000 */
[----:B--2---:R2:W-:Y:S01]  /*4310*/  SYNCS.ARRIVE.TRANS64.RED.A1T0 RZ, [R0+URZ], RZ ;  /* 0x000000ff00ff79a7 */ /* 0x0045e200081004ff */
[----:B----4-:R-:W-:Y:S11]  /*4320*/  LOP3.LUT P3, RZ, R30, 0x1, RZ, 0xc0, !PT ;  /* 0x000000011eff7812 */ /* 0x010ff6000786c0ff */
[----:B------:R-:W-:Y:S02]  /*4330*/  @!UPT UIADD3 URZ, UPT, UPT, URZ, URZ, URZ ;  /* 0x000000fffffff290 */ /* 0x000fe4000fffe0ff */
[----:B------:R-:W-:Y:S02]  /*4340*/  @P3 MOV R13, R28 ;  /* 0x0000001c000d3202 */ /* 0x000fe40000000f00 */
[----:B------:R-:W-:Y:S01]  /*4350*/  @P3 LOP3.LUT R8, R29, 0xffff, RZ, 0xc0, !PT ;  /* 0x0000ffff1d083812 */ /* 0x000fe200078ec0ff */
[----:B--2---:R-:W-:Y:S06]  /*4360*/  @!P0 BRA `(.L_x_86) ;  /* 0x0000000000a48947 */ /* 0x004fec0003800000 */
[----:B-1----:R-:W-:Y:S01]  /*4370*/  IMAD.HI.U32 R33, R22, R7, RZ ;  /* 0x0000000716217227 */ /* 0x002fe200078e00ff */
[----:B------:R-:W-:Y:S02]  /*4380*/  ISETP.NE.AND P0, PT, R6, 0x1, PT ;  /* 0x000000010600780c */ /* 0x000fe40003f05270 */
[----:B------:R-:W-:Y:S01]  /*4390*/  ISETP.NE.AND P2, PT, R26, 0x1, PT ;  /* 0x000000011a00780c */ /* 0x000fe20003f45270 */
[----:B---3--:R-:W-:Y:S01]  /*43a0*/  IMAD.HI.U32 R34, R19, R16, RZ ;  /* 0x0000001013227227 */ /* 0x008fe200078e00ff */
[----:B------:R-:W-:Y:S02]  /*43b0*/  SHF.R.U32.HI R33, RZ, R18, R33 ;  /* 0x00000012ff217219 */ /* 0x000fe40000011621 */
[----:B------:R-:W-:Y:S01]  /*43c0*/  ISETP.NE.AND P4, PT, R2, 0x1, PT ;  /* 0x000000010200780c */ /* 0x000fe20003f85270 */
[----:B------:R-:W-:Y:S01]  /*43d0*/  IMAD.HI.U32 R38, R13, R16, RZ ;  /* 0x000000100d267227 */ /* 0x000fe200078e00ff */
[----:B------:R-:W-:Y:S02]  /*43e0*/  SHF.R.U32.HI R34, RZ, R17, R34 ;  /* 0x00000011ff227219 */ /* 0x000fe40000011622 */
[----:B------:R-:W-:Y:S01]  /*43f0*/  SEL R3, R22, R33, !P0 ;  /* 0x0000002116037207 */ /* 0x000fe20004000000 */
[C---:B------:R-:W-:Y:S01]  /*4400*/  IMAD.HI.U32 R33, R8.reuse, R7, RZ ;  /* 0x0000000708217227 */ /* 0x040fe200078e00ff */
[----:B------:R-:W-:Y:S02]  /*4410*/  SEL R11, R19, R34, !P4 ;  /* 0x00000022130b7207 */ /* 0x000fe40006000000 */
[----:B------:R-:W-:Y:S01]  /*4420*/  SHF.R.U32.HI R38, RZ, R17, R38 ;  /* 0x00000011ff267219 */ /* 0x000fe20000011626 */
[----:B------:R-:W-:Y:S01]  /*4430*/  IMAD.HI.U32 R40, R3, R4, RZ ;  /* 0x0000000403287227 */ /* 0x000fe200078e00ff */
[----:B------:R-:W-:Y:S03]  /*4440*/  SHF.R.U32.HI R33, RZ, R18, R33 ;  /* 0x00000012ff217219 */ /* 0x000fe60000011621 */
[----:B------:R-:W-:Y:S01]  /*4450*/  IMAD.HI.U32 R34, R11, R4, RZ ;  /* 0x000000040b227227 */ /* 0x000fe200078e00ff */
[----:B------:R-:W-:Y:S02]  /*4460*/  @P2 SHF.R.U32.HI R3, RZ, R5, R40 ;  /* 0x00000005ff032219 */ /* 0x000fe40000011628 */
[----:B------:R-:W-:Y:S02]  /*4470*/  SEL R9, R8, R33, !P0 ;  /* 0x0000002108097207 */ /* 0x000fe40004000000 */
[----:B------:R-:W-:Y:S01]  /*4480*/  @P2 SHF.R.U32.HI R11, RZ, R5, R34 ;  /* 0x00000005ff0b2219 */ /* 0x000fe20000011622 */
[C---:B------:R-:W-:Y:S01]  /*4490*/  IMAD R10, R26.reuse, R3, RZ ;  /* 0x000000031a0a7224 */ /* 0x040fe200078e02ff */
[----:B------:R-:W-:Y:S01]  /*44a0*/  SEL R3, R13, R38, !P4 ;  /* 0x000000260d037207 */ /* 0x000fe20006000000 */
[C---:B------:R-:W-:Y:S03]  /*44b0*/  IMAD.HI.U32 R14, R9.reuse, R4, RZ ;  /* 0x00000004090e7227 */ /* 0x040fe600078e00ff */
[----:B------:R-:W-:Y:S01]  /*44c0*/  ISETP.GE.AND P0, PT, R9, R10, PT ;  /* 0x0000000a0900720c */ /* 0x000fe20003f06270 */
[C---:B------:R-:W-:Y:S01]  /*44d0*/  IMAD R12, R26.reuse, R11, RZ ;  /* 0x0000000b1a0c7224 */ /* 0x040fe200078e02ff */
[-C--:B------:R-:W-:Y:S04]  /*44e0*/  SHF.R.U32.HI R14, RZ, R5.reuse, R14 ;  /* 0x00000005ff0e7219 */ /* 0x080fe8000001160e */
[----:B------:R-:W-:Y:S02]  /*44f0*/  ISETP.GE.OR P0, PT, R3, R12, P0 ;  /* 0x0000000c0300720c */ /* 0x000fe40000706670 */
[----:B------:R-:W-:Y:S05]  /*4500*/  SEL R15, R9, R14, !P2 ;  /* 0x0000000e090f7207 */ /* 0x000fea0005000000 */
[----:B------:R-:W-:Y:S04]  /*4510*/  IMAD.MOV R14, RZ, RZ, -R15 ;  /* 0x000000ffff0e7224 */ /* 0x000fe800078e0a0f */
[----:B------:R-:W-:Y:S02]  /*4520*/  IMAD R14, R26, R14, R9 ;  /* 0x0000000e1a0e7224 */ /* 0x000fe400078e0209 */
[C---:B------:R-:W-:Y:S05]  /*4530*/  @!P0 IMAD.HI.U32 R10, R3.reuse, R4, RZ ;  /* 0x00000004030a8227 */ /* 0x040fea00078e00ff */
[----:B------:R-:W-:Y:S04]  /*4540*/  @!P0 SHF.R.U32.HI R10, RZ, R5, R10 ;  /* 0x00000005ff0a8219 */ /* 0x000fe8000001160a */
[----:B------:R-:W-:Y:S01]  /*4550*/  @!P0 SEL R0, R3, R10, !P2 ;  /* 0x0000000a03008207 */ /* 0x000fe20005000000 */
[----:B------:R-:W-:Y:S03]  /*4560*/  IMAD.MOV R10, RZ, RZ, -R3 ;  /* 0x000000ffff0a7224 */ /* 0x000fe600078e0a03 */
[----:B------:R-:W-:Y:S01]  /*4570*/  @!P0 IADD3 R15, PT, PT, R15, -R0, RZ ;  /* 0x800000000f0f8210 */ /* 0x000fe20007ffe0ff */
[----:B------:R-:W-:Y:S01]  /*4580*/  @!P0 IMAD R0, R11, R14, R0 ;  /* 0x0000000e0b008224 */ /* 0x000fe200078e0200 */
[----:B------:R-:W-:Y:S01]  /*4590*/  IADD3 R11, PT, PT, -R9, RZ, RZ ;  /* 0x000000ff090b7210 */ /* 0x000fe20007ffe1ff */
[----:B------:R-:W-:Y:S02]  /*45a0*/  IMAD R13, R2, R10, R13 ;  /* 0x0000000a020d7224 */ /* 0x000fe400078e020d */
[----:B------:R-:W-:Y:S02]  /*45b0*/  @!P0 IMAD R9, R15, R26, R3 ;  /* 0x0000001a0f098224 */ /* 0x000fe400078e0203 */
[----:B------:R-:W-:Y:S02]  /*45c0*/  @!P0 IMAD.MOV.U32 R3, RZ, RZ, R0 ;  /* 0x000000ffff038224 */ /* 0x000fe400078e0000 */
[----:B------:R-:W-:Y:S02]  /*45d0*/  IMAD R8, R6, R11, R8 ;  /* 0x0000000b06087224 */ /* 0x000fe400078e0208 */
[----:B------:R-:W-:Y:S02]  /*45e0*/  IMAD R13, R3, R2, R13 ;  /* 0x00000002030d7224 */ /* 0x000fe400078e020d */
[----:B------:R-:W-:Y:S02]  /*45f0*/  IMAD R8, R9, R6, R8 ;  /* 0x0000000609087224 */ /* 0x000fe400078e0208 */
.L_x_86:
[----:B------:R-:W-:Y:S05]  /*4600*/  BRA.U UP1, `(.L_x_87) ;  /* 0x0000000101107547 */ /* 0x000fea000b800000 */
[----:B------:R-:W-:Y:S04]  /*4610*/  MOV R0, UR6 ;  /* 0x0000000600007c02 */ /* 0x000fe80008000f00 */
[----:B------:R-:W-:Y:S04]  /*4620*/  SHF.L.U32 R3, R0, 0x1f, RZ ;  /* 0x0000001f00037819 */ /* 0x000fe800000006ff */
[----:B------:R-:W2:Y:S02]  /*4630*/  SYNCS.PHASECHK.TRANS64.TRYWAIT P0, [UR7+0x78], R3 ;  /* 0x00007803ff0075a7 */ /* 0x000ea40008001107 */
[----:B--2---:R-:W-:Y:S05]  /*4640*/  @!P0 BRA `(.L_x_88) ;  /* 0x00000048002c8947 */ /* 0x004fea0003800000 */
.L_x_87:
[----:B------:R-:W-:Y:S02]  /*4650*/  R2UR UR42, R20 ;  /* 0x00000000142a72ca */ /* 0x000fe400000e0000 */
[----:B------:R-:W-:Y:S02]  /*4660*/  R2UR UR43, R21 ;  /* 0x00000000152b72ca */ /* 0x000fe400000e0000 */
[----:B------:R-:W-:Y:S02]  /*4670*/  ISETP.NE.U32.AND P2, PT, RZ, UR4, PT ;  /* 0x00000004ff007c0c */ /* 0x000fe4000bf45070 */
[----:B------:R-:W-:Y:S02]  /*4680*/  SHF.L.U32 R12, R32, 0x1f, RZ ;  /* 0x0000001f200c7819 */ /* 0x000fe400000006ff */
[----:B------:R-:W-:Y:S05]  /*4690*/  ISETP.NE.AND.EX P2, PT, RZ, UR5, PT, P2 ;  /* 0x00000005ff007c0c */ /* 0x000fea000bf45320 */
[----:B------:R-:W-:Y:S02]  /*46a0*/  USHF.L.U32 UR42, UR42, 0x7, URZ ;  /* 0x000000072a2a7899 */ /* 0x000fe400080006ff */
[----:B------:R-:W-:Y:S01]  /*46b0*/  USHF.L.U32 UR43, UR43, 0x6, URZ ;  /* 0x000000062b2b7899 */ /* 0x000fe200080006ff */
[----:B------:R-:W-:Y:S11]  /*46c0*/  BRA.U !UP4, `(.L_x_89) ;  /* 0x000000010c347547 */ /* 0x000ff6000b800000 */
[----:B------:R-:W-:Y:S01]  /*46d0*/  UPLOP3.LUT UP0, UPT, UPT, UPT, UP3, 0x80, 0x8 ;  /* 0x000000000008789c */ /* 0x000fe20003f0f030 */
[----:B--2---:R-:W-:Y:S02]  /*46e0*/  HFMA2 R0, -RZ, RZ, 0, 5.9604644775390625e-08 ;  /* 0x00000001ff007431 */ /* 0x004fe400000001ff */
[----:B------:R-:W-:Y:S03]  /*46f0*/  IMAD.MOV.U32 R59, RZ, RZ, 0x1 ;  /* 0x00000001ff3b7424 */ /* 0x000fe600078e00ff */
[----:B------:R-:W-:Y:S05]  /*4700*/  PLOP3.LUT P0, PT, PT, PT, UP0, 0x80, 0x8 ;  /* 0x000000000008781c */ /* 0x000fea0003f0f008 */
[----:B------:R-:W2:Y:S01]  /*4710*/  @UP0 LDCU.64 UR10, c[0x0][0x888] ;  /* 0x00011100ff0a07ac */ /* 0x000ea20008000a00 */
[----:B------:R-:W-:Y:S07]  /*4720*/  @UP0 UIMAD UR8, UR36, UR4, URZ ;  /* 0x00000004240802a4 */ /* 0x000fee000f8e02ff */
[----:B------:R-:W-:Y:S01]  /*4730*/  @!P0 PRMT R59, R0, 0x7610, R59 ;  /* 0x00007610003b8816 */ /* 0x000fe2000000003b */
[----:B--2---:R-:W-:Y:S03]  /*4740*/  @UP0 UIMAD.WIDE UR10, UR8, 0x4, UR10 ;  /* 0x00000004080a08a5 */ /* 0x004fe6000f8e020a */
[----:B------:R-:W2:Y:S03]  /*4750*/  @!UP0 LDCU UR8, c[0x0][0x880] ;  /* 0x00011000ff0887ac */ /* 0x000ea60008000800 */
[----:B------:R-:W-:Y:S01]  /*4760*/  IMAD.U32 R10, RZ, RZ, UR10 ;  /* 0x0000000aff0a7e24 */ /* 0x000fe2000f8e00ff */
[----:B------:R-:W-:Y:S05]  /*4770*/  MOV R11, UR11 ;  /* 0x0000000b000b7c02 */ /* 0x000fea0008000f00 */
[----:B------:R4:W5:Y:S02]  /*4780*/  @P0 LDG.E R35, desc[UR46][R10.64] ;  /* 0x0000002e0a230981 */ /* 0x000964000c1e1900 */
[----:B--2-4-:R-:W-:Y:S07]  /*4790*/  @!P0 IMAD.U32 R35, RZ, RZ, UR8 ;  /* 0x00000008ff238e24 */ /* 0x014fee000f8e00ff */
.L_x_89:
[----:B-----5:R-:W-:Y:S01]  /*47a0*/  @!P2 FSETP.EQ.AND P0, PT, R35, RZ, PT ;  /* 0x000000ff2300a20b */ /* 0x020fe20003f02000 */
[----:B------:R-:W-:Y:S01]  /*47b0*/  @!UPT UIADD3 URZ, UPT, UPT, URZ, URZ, URZ ;  /* 0x000000fffffff290 */ /* 0x000fe2000fffe0ff */
[----:B------:R-:W-:Y:S11]  /*47c0*/  @!P2 BRA `(.L_x_90) ;  /* 0x000000000014a947 */ /* 0x000ff60003800000 */
[----:B------:R-:W-:Y:S02]  /*47d0*/  LOP3.LUT P2, RZ, R59, 0xff, RZ, 0xc0, !PT ;  /* 0x000000ff3bff7812 */ /* 0x000fe4000784c0ff */
[----:B------:R-:W-:Y:S04]  /*47e0*/  PLOP3.LUT P0, PT, PT, PT, UP0, 0x80, 0x8 ;  /* 0x000000000008781c */ /* 0x000fe80003f0f008 */
[----:B------:R-:W-:Y:S07]  /*47f0*/  PLOP3.LUT P0, PT, P0, PT, PT, 0x8, 0x80 ;  /* 0x000000000080781c */ /* 0x000fee000070e170 */
[----:B------:R-:W-:Y:S11]  /*4800*/  @P2 FSETP.EQ.AND P0, PT, R35, RZ, PT ;  /* 0x000000ff2300220b */ /* 0x000ff60003f02000 */
[----:B------:R-:W-:Y:S02]  /*4810*/  @!UPT UIADD3 URZ, UPT, UPT, URZ, URZ, URZ ;  /* 0x000000fffffff290 */ /* 0x000fe4000fffe0ff */
.L_x_90:
[----:B------:R-:W4:Y:S01]  /*4820*/  SYNCS.PHASECHK.TRANS64.TRYWAIT P2, [UR7+0x50], R12 ;  /* 0x0000500cff0075a7 */ /* 0x000f220008041107 */
[----:B------:R-:W-:Y:S04]  /*4830*/  ELECT P4, URZ, PT ;  /* 0x0000000000ff782f */ /* 0x000fe80003880000 */
[----:B------:R-:W-:Y:S11]  /*4840*/  PLOP3.LUT P4, PT, P0, P4, PT, 0xf2, 0x2f ;  /* 0x00000000002f781c */ /* 0x000ff60000789e72 */
[----:B------:R-:W-:Y:S02]  /*4850*/  @!UPT UIADD3 URZ, UPT, UPT, URZ, URZ, URZ ;  /* 0x000000fffffff290 */ /* 0x000fe4000fffe0ff */
[----:B-1----:R-:W-:Y:S05]  /*4860*/  @!P4 IADD3 R9, P0, PT, R36, 0x580, RZ ;  /* 0x000005802409c810 */ /* 0x002fea0007f1e0ff */
[----:B--2---:R-:W-:Y:S01]  /*4870*/  @!P4 IMAD.X R0, RZ, RZ, R37, P0 ;  /* 0x000000ffff00c224 */ /* 0x004fe200000e0625 */
[----:B----4-:R-:W-:Y:S07]  /*4880*/  @!P2 BRA `(.L_x_91) ;  /* 0x0000004400b4a947 */ /* 0x010fee0003800000 */
.L_x_179:
[----:B------:R-:W-:Y:S01]  /*4890*/  @!P4 R2UR UR9, R9 ;  /* 0x000000000909c2ca */ /* 0x000fe200000e0000 */
[----:B------:R-:W-:Y:S01]  /*48a0*/  VOTEU.ALL UP1, P4 ;  /* 0x0000000000ff7886 */ /* 0x000fe20002020000 */
[----:B------:R-:W-:Y:S01]  /*48b0*/  @!P4 R2UR UR8, R0 ;  /* 0x000000000008c2ca */ /* 0x000fe200000e0000 */
[----:B------:R-:W-:Y:S01]  /*48c0*/  VOTEU.ALL UP2, P4 ;  /* 0x0000000000ff7886 */ /* 0x000fe20002040000 */
[----:B------:R-:W-:Y:S01]  /*48d0*/  UMOV UR16, 0x0 ;  /* 0x0000000000107882 */ /* 0x000fe20000000000 */
[----:B------:R-:W-:Y:S01]  /*48e0*/  UMOV UR17, 0x10000000 ;  /* 0x1000000000117882 */ /* 0x000fe20000000000 */
[----:B------:R-:W-:Y:S01]  /*48f0*/  @!UP1 UIADD3 UR40, UPT, UPT, UR7, 0x200, URZ ;  /* 0x0000020007289890 */ /* 0x000fe2000fffe0ff */
[----:B------:R-:W-:Y:S01]  /*4900*/  @!P4 IMAD.MOV.U32 R0, RZ, RZ, 0x1000 ;  /* 0x00001000ff00c424 */ /* 0x000fe200078e00ff */
[----:B------:R-:W-:Y:S01]  /*4910*/  UMOV UR44, UR36 ;  /* 0x00000024002c7c82 */ /* 0x000fe20008000000 */
[----:B------:R-:W-:Y:S01]  /*4920*/  @!UP1 UIADD3 UR10, UPT, UPT, UR42, 0x40, URZ ;  /* 0x000000402a0a9890 */ /* 0x000fe2000fffe0ff */
[----:B------:R-:W-:Y:S01]  /*4930*/  @!P4 IADD3 R9, P0, PT, R36, 0x580, RZ ;  /* 0x000005802409c810 */ /* 0x000fe20007f1e0ff */
[----:B------:R-:W-:Y:S01]  /*4940*/  UMOV UR11, UR43 ;  /* 0x0000002b000b7c82 */ /* 0x000fe20008000000 */
[----:B------:R-:W-:Y:S01]  /*4950*/  UMOV UR12, UR36 ;  /* 0x00000024000c7c82 */ /* 0x000fe20008000000 */
[----:B------:R-:W-:Y:S01]  /*4960*/  IMAD.U32 R10, RZ, RZ, UR9 ;  /* 0x00000009ff0a7e24 */ /* 0x000fe2000f8e00ff */
[----:B------:R-:W-:Y:S01]  /*4970*/  UMOV UR9, UR41 ;  /* 0x0000002900097c82 */ /* 0x000fe20008000000 */
[----:B------:R-:W-:Y:S01]  /*4980*/  IMAD.U32 R11, RZ, RZ, UR8 ;  /* 0x00000008ff0b7e24 */ /* 0x000fe2000f8e00ff */
[----:B------:R-:W-:Y:S02]  /*4990*/  @!UP1 UIADD3 UR8, UPT, UPT, UR7, 0xa00, URZ ;  /* 0x00000a0007089890 */ /* 0x000fe4000fffe0ff */
[----:B------:R-:W-:Y:S01]  /*49a0*/  @!P4 R2UR UR18, R10 ;  /* 0x000000000a12c2ca */ /* 0x000fe200000e0000 */
[----:B------:R-:W-:Y:S01]  /*49b0*/  VOTEU.ALL UP1, P4 ;  /* 0x0000000000ff7886 */ /* 0x000fe20002020000 */
[----:B------:R-:W-:Y:S01]  /*49c0*/  @!P4 R2UR UR19, R11 ;  /* 0x000000000b13c2ca */ /* 0x000fe200000e0000 */
[----:B------:R-:W-:Y:S11]  /*49d0*/  UPRMT UR14, UR37, 0x654, UR41 ;  /* 0x00000654250e7896 */ /* 0x000ff60008000029 */
[----:B------:R-:W-:Y:S01]  /*49e0*/  @!UPT UIADD3 URZ, UPT, UPT, URZ, URZ, URZ ;  /* 0x000000fffffff290 */ /* 0x000fe2000fffe0ff */
[----:B------:R2:W-:Y:S01]  /*49f0*/  @!UP2 UTMALDG.3D [UR40], [UR18], desc[UR16] ;  /* 0x000010281200a5b4 */ /* 0x0005e20008011000 */
[----:B------:R2:W-:Y:S01]  /*4a00*/  @!UP1 UTMALDG.3D [UR8], [UR18], desc[UR16] ;  /* 0x00001008120095b4 */ /* 0x0005e20008011000 */
[----:B------:R4:W-:Y:S01]  /*4a10*/  @!P4 SYNCS.ARRIVE.TRANS64.RED.A0TR RZ, [UR7+0x30], R0 ;  /* 0x00003000ffffc9a7 */ /* 0x0009e20008300407 */
[----:B------:R-:W-:Y:S01]  /*4a20*/  SYNCS.ARRIVE.TRANS64.RED.A1T0 RZ, [UR14], RZ ;  /* 0x000000ffffff79a7 */ /* 0x000fe2000810040e */
[----:B----4-:R-:W-:Y:S01]  /*4a30*/  @!P4 IMAD.X R0, RZ, RZ, R37, P0 ;  /* 0x000000ffff00c224 */ /* 0x010fe200000e0625 */
[----:B------:R-:W4:Y:S02]  /*4a40*/  SYNCS.PHASECHK.TRANS64.TRYWAIT P2, [UR7+0x58], R12 ;  /* 0x0000580cff0075a7 */ /* 0x000f240008041107 */
[----:B--2-4-:R-:W-:Y:S05]  /*4a50*/  @!P2 BRA `(.L_x_92) ;  /* 0x000000440058a947 */ /* 0x014fea0003800000 */
.L_x_181:
        /* <DEDUP_REMOVED lines=8> */
[----:B------:R-:W-:Y:S01]  /*4ae0*/  @!UP1 UIADD3 UR32, UPT, UPT, UR7, 0x1200, URZ ;  /* 0x0000120007209890 */ /* 0x000fe2000fffe0ff */
[----:B------:R-:W-:Y:S01]  /*4af0*/  @!P4 IADD3 R21, P0, PT, R36, 0x580, RZ ;  /* 0x000005802415c810 */ /* 0x000fe20007f1e0ff */
[----:B------:R-:W-:Y:S01]  /*4b00*/  UMOV UR35, UR43 ;  /* 0x0000002b00237c82 */ /* 0x000fe20008000000 */
[----:B------:R-:W-:Y:S02]  /*4b10*/  @!UP1 UIADD3 UR10, UPT, UPT, UR42, 0x50, URZ ;  /* 0x000000502a0a9890 */ /* 0x000fe4000fffe0ff */
[----:B------:R-:W-:Y:S01]  /*4b20*/  IMAD.U32 R10, RZ, RZ, UR9 ;  /* 0x00000009ff0a7e24 */ /* 0x000fe2000f8e00ff */
[----:B------:R-:W-:Y:S01]  /*4b30*/  UMOV UR9, UR33 ;  /* 0x0000002100097c82 */ /* 0x000fe20008000000 */
[----:B------:R-:W-:Y:S01]  /*4b40*/  IMAD.U32 R11, RZ, RZ, UR8 ;  /* 0x00000008ff0b7e24 */ /* 0x000fe2000f8e00ff */
[----:B------:R-:W-:Y:S01]  /*4b50*/  @!UP1 UIADD3 UR8, UPT, UPT, UR7, 0x1a00, URZ ;  /* 0x00001a0007089890 */ /* 0x000fe2000fffe0ff */
[----:B------:R-:W-:Y:S01]  /*4b60*/  @!P4 IMAD.X R20, RZ, RZ, R37, P0 ;  /* 0x000000ffff14c224 */ /* 0x000fe200000e0625 */
[----:B------:R-:W-:Y:S01]  /*4b70*/  @!P4 R2UR UR18, R10 ;  /* 0x000000000a12c2ca */ /* 0x000fe200000e0000 */
[----:B------:R-:W-:Y:S01]  /*4b80*/  VOTEU.ALL UP1, P4 ;  /* 0x0000000000ff7886 */ /* 0x000fe20002020000 */
[----:B------:R-:W-:Y:S01]  /*4b90*/  @!P4 R2UR UR19, R11 ;  /* 0x000000000b13c2ca */ /* 0x000fe200000e0000 */
[----:B------:R-:W-:Y:S01]  /*4ba0*/  UMOV UR11, UR43 ;  /* 0x0000002b000b7c82 */ /* 0x000fe20008000000 */
[----:B------:R-:W-:Y:S01]  /*4bb0*/  UMOV UR12, UR36 ;  /* 0x00000024000c7c82 */ /* 0x000fe20008000000 */
[----:B------:R-:W-:Y:S10]  /*4bc0*/  UPRMT UR14, UR37, 0x654, UR33 ;  /* 0x00000654250e7896 */ /* 0x000ff40008000021 */
[----:B------:R2:W-:Y:S01]  /*4bd0*/  @!UP2 UTMALDG.3D [UR32], [UR18], desc[UR16] ;  /* 0x000010201200a5b4 */ /* 0x0005e20008011000 */
[----:B------:R2:W-:Y:S01]  /*4be0*/  @!UP1 UTMALDG.3D [UR8], [UR18], desc[UR16] ;  /* 0x00001008120095b4 */ /* 0x0005e20008011000 */
[----:B------:R2:W-:Y:S01]  /*4bf0*/  @!P4 SYNCS.ARRIVE.TRANS64.RED.A0TR RZ, [UR7+0x38], R0 ;  /* 0x00003800ffffc9a7 */ /* 0x0005e20008300407 */
[----:B------:R-:W-:Y:S01]  /*4c00*/  SYNCS.ARRIVE.TRANS64.RED.A1T0 RZ, [UR14], RZ ;  /* 0x000000ffffff79a7 */ /* 0x000fe2000810040e */
[----:B------:R-:W4:Y:S02]  /*4c10*/  SYNCS.PHASECHK.TRANS64.TRYWAIT P2, [UR7+0x60], R12 ;  /* 0x0000600cff0075a7 */ /* 0x000f240008041107 */
[----:B--2-4-:R-:W-:Y:S05]  /*4c20*/  @!P2 BRA `(.L_x_93) ;  /* 0x0000004000fca947 */ /* 0x014fea0003800000 */
.L_x_183:
[----:B------:R-:W2:Y:S01]  /*4c30*/  LDC.64 R14, c[0x0][0xb10] ;  /* 0x0002c400ff0e7b82 */ /* 0x000ea20000000a00 */
[----:B------:R-:W-:Y:S01]  /*4c40*/  @!P4 R2UR UR9, R21 ;  /* 0x000000001509c2ca */ /* 0x000fe200000e0000 */
[----:B------:R-:W-:Y:S01]  /*4c50*/  VOTEU.ALL UP1, P4 ;  /* 0x0000000000ff7886 */ /* 0x000fe20002020000 */
[----:B------:R-:W-:Y:S01]  /*4c60*/  @!P4 R2UR UR8, R20 ;  /* 0x000000001408c2ca */ /* 0x000fe200000e0000 */
[----:B------:R-:W-:Y:S01]  /*4c70*/  VOTEU.ALL UP2, P4 ;  /* 0x0000000000ff7886 */ /* 0x000fe20002040000 */
[----:B------:R-:W-:Y:S03]  /*4c80*/  UMOV UR16, 0x0 ;  /* 0x0000000000107882 */ /* 0x000fe60000000000 */
[----:B------:R-:W4:Y:S01]  /*4c90*/  LDC.64 R10, c[0x0][0xb18] ;  /* 0x0002c600ff0a7b82 */ /* 0x000f220000000a00 */
[----:B------:R-:W-:Y:S01]  /*4ca0*/  @!UP1 UIADD3 UR26, UPT, UPT, UR42, 0x20, URZ ;  /* 0x000000202a1a9890 */ /* 0x000fe2000fffe0ff */
[----:B------:R-:W-:Y:S01]  /*4cb0*/  @P3 SHF.R.U32.HI R24, RZ, 0x10, R29 ;  /* 0x00000010ff183819 */ /* 0x000fe2000001161d */
[----:B------:R-:W-:Y:S01]  /*4cc0*/  @!UP1 UIADD3 UR24, UPT, UPT, UR7, 0x2200, URZ ;  /* 0x0000220007189890 */ /* 0x000fe2000fffe0ff */
[----:B------:R-:W-:Y:S01]  /*4cd0*/  VIADD R27, R27, 0x1 ;  /* 0x000000011b1b7836 */ /* 0x000fe20000000000 */
[----:B------:R-:W-:Y:S03]  /*4ce0*/  UMOV UR17, 0x10000000 ;  /* 0x1000000000117882 */ /* 0x000fe60000000000 */
[----:B------:R-:W5:Y:S01]  /*4cf0*/  @!P1 LDC R0, c[0x0][0xb20] ;  /* 0x0002c800ff009b82 */ /* 0x000f620000000800 */
[----:B------:R-:W-:Y:S01]  /*4d00*/  UMOV UR27, UR43 ;  /* 0x0000002b001b7c82 */ /* 0x000fe20008000000 */
[----:B------:R-:W-:Y:S01]  /*4d10*/  IMAD.U32 R20, RZ, RZ, UR9 ;  /* 0x00000009ff147e24 */ /* 0x000fe2000f8e00ff */
[----:B------:R-:W-:Y:S05]  /*4d20*/  UMOV UR28, UR36 ;  /* 0x00000024001c7c82 */ /* 0x000fea0008000000 */
[----:B-1----:R-:W1:Y:S01]  /*4d30*/  @!P1 LDC R3, c[0x0][0xb0c] ;  /* 0x0002c300ff039b82 */ /* 0x002e620000000800 */
[----:B------:R-:W-:Y:S01]  /*4d40*/  IMAD.U32 R21, RZ, RZ, UR8 ;  /* 0x00000008ff157e24 */ /* 0x000fe2000f8e00ff */
[----:B------:R-:W-:Y:S01]  /*4d50*/  @!UP1 UIADD3 UR10, UPT, UPT, UR42, 0x60, URZ ;  /* 0x000000602a0a9890 */ /* 0x000fe2000fffe0ff */
[----:B------:R-:W-:Y:S01]  /*4d60*/  @!P4 R2UR UR18, R20 ;  /* 0x000000001412c2ca */ /* 0x000fe200000e0000 */
[----:B------:R-:W-:Y:S01]  /*4d70*/  @!UP1 UIADD3 UR8, UPT, UPT, UR7, 0x2a00, URZ ;  /* 0x00002a0007089890 */ /* 0x000fe2000fffe0ff */
[----:B------:R-:W-:Y:S01]  /*4d80*/  @!P4 IMAD.MOV.U32 R20, RZ, RZ, 0x1000 ;  /* 0x00001000ff14c424 */ /* 0x000fe200078e00ff */
[----:B------:R-:W-:Y:S01]  /*4d90*/  @!P4 R2UR UR19, R21 ;  /* 0x000000001513c2ca */ /* 0x000fe200000e0000 */
[----:B------:R-:W-:Y:S01]  /*4da0*/  VOTEU.ALL UP1, P4 ;  /* 0x0000000000ff7886 */ /* 0x000fe20002020000 */
[----:B------:R-:W-:Y:S01]  /*4db0*/  UMOV UR9, UR25 ;  /* 0x0000001900097c82 */ /* 0x000fe20008000000 */
[----:B------:R-:W-:Y:S01]  /*4dc0*/  UMOV UR11, UR43 ;  /* 0x0000002b000b7c82 */ /* 0x000fe20008000000 */
[----:B------:R-:W-:Y:S01]  /*4dd0*/  UMOV UR12, UR36 ;  /* 0x00000024000c7c82 */ /* 0x000fe20008000000 */
[----:B------:R-:W-:Y:S08]  /*4de0*/  UPRMT UR14, UR37, 0x654, UR25 ;  /* 0x00000654250e7896 */ /* 0x000ff00008000019 */
[----:B------:R1:W-:Y:S02]  /*4df0*/  @!UP2 UTMALDG.3D [UR24], [UR18], desc[UR16] ;  /* 0x000010181200a5b4 */ /* 0x0003e40008011000 */
[----:B-1----:R-:W-:Y:S01]  /*4e00*/  @!P1 ISETP.NE.AND P2, PT, R3, 0x1, PT ;  /* 0x000000010300980c */ /* 0x002fe20003f45270 */
[C---:B--2---:R-:W-:Y:S01]  /*4e10*/  @!P1 IMAD.HI.U32 R14, R13.reuse, R14, RZ ;  /* 0x0000000e0d0e9227 */ /* 0x044fe200078e00ff */
[----:B----4-:R-:W-:Y:S01]  /*4e20*/  @!P1 ISETP.NE.AND P0, PT, R10, 0x1, PT ;  /* 0x000000010a00980c */ /* 0x010fe20003f05270 */
[----:B------:R1:W-:Y:S01]  /*4e30*/  @!UP1 UTMALDG.3D [UR8], [UR18], desc[UR16] ;  /* 0x00001008120095b4 */ /* 0x0003e20008011000 */
[----:B------:R1:W-:Y:S01]  /*4e40*/  @!P4 SYNCS.ARRIVE.TRANS64.RED.A0TR RZ, [UR7+0x40], R20 ;  /* 0x00004014ffffc9a7 */ /* 0x0003e20008300407 */
[C---:B------:R-:W-:Y:S01]  /*4e50*/  @!P1 IMAD.HI.U32 R11, R8.reuse, R11, RZ ;  /* 0x0000000b080b9227 */ /* 0x040fe200078e00ff */
[----:B------:R-:W-:Y:S04]  /*4e60*/  @!P1 SHF.R.U32.HI R14, RZ, R15, R14 ;  /* 0x0000000fff0e9219 */ /* 0x000fe8000001160e */
[----:B-----5:R-:W-:Y:S02]  /*4e70*/  @!P1 SHF.R.U32.HI R9, RZ, R0, R11 ;  /* 0x00000000ff099219 */ /* 0x020fe4000001160b */
[----:B------:R-:W-:Y:S02]  /*4e80*/  @!P1 SEL R14, R13, R14, !P2 ;  /* 0x0000000e0d0e9207 */ /* 0x000fe40005000000 */
[----:B------:R-:W-:Y:S05]  /*4e90*/  @!P1 SEL R9, R8, R9, !P0 ;  /* 0x0000000908099207 */ /* 0x000fea0004000000 */
[----:B------:R-:W-:Y:S01]  /*4ea0*/  @!P1 IMAD.IADD R0, R9, 0x1, -R14 ;  /* 0x0000000109009824 */ /* 0x000fe200078e0a0e */
[----:B------:R-:W-:Y:S01]  /*4eb0*/  SYNCS.ARRIVE.TRANS64.RED.A1T0 RZ, [UR14], RZ ;  /* 0x000000ffffff79a7 */ /* 0x000fe2000810040e */
[----:B------:R-:W-:Y:S02]  /*4ec0*/  @!P1 IMAD.IADD R9, R14, 0x1, -R9 ;  /* 0x000000010e099824 */ /* 0x000fe400078e0a09 */
[----:B------:R-:W-:Y:S02]  /*4ed0*/  @!P1 IMAD R13, R0, R3, R13 ;  /* 0x00000003000d9224 */ /* 0x000fe400078e020d */
[----:B------:R-:W-:Y:S01]  /*4ee0*/  @!P1 IMAD R8, R9, R10, R8 ;  /* 0x0000000a09089224 */ /* 0x000fe200078e0208 */
[----:B------:R-:W2:Y:S02]  /*4ef0*/  SYNCS.PHASECHK.TRANS64.TRYWAIT P5, [UR7+0x68], R12 ;  /* 0x0000680cff0075a7 */ /* 0x000ea400080a1107 */
[----:B-12---:R-:W-:Y:S05]  /*4f00*/  @!P5 BRA `(.L_x_94) ;  /* 0x00000040005cd947 */ /* 0x006fea0003800000 */
.L_x_185:
[----:B-1----:R-:W-:Y:S01]  /*4f10*/  @!P4 IADD3 R3, P0, PT, R36, 0x580, RZ ;  /* 0x000005802403c810 */ /* 0x002fe20007f1e0ff */
[----:B------:R-:W-:Y:S01]  /*4f20*/  VOTEU.ALL UP1, P4 ;  /* 0x0000000000ff7886 */ /* 0x000fe20002020000 */
[----:B------:R-:W-:Y:S01]  /*4f30*/  VOTEU.ALL UP2, P4 ;  /* 0x0000000000ff7886 */ /* 0x000fe20002040000 */
[----:B------:R-:W-:Y:S01]  /*4f40*/  UMOV UR14, 0x0 ;  /* 0x00000000000e7882 */ /* 0x000fe20000000000 */
[----:B------:R-:W-:Y:S01]  /*4f50*/  @!P4 R2UR UR9, R3 ;  /* 0x000000000309c2ca */ /* 0x000fe200000e0000 */
[----:B------:R-:W-:Y:S01]  /*4f60*/  @!P4 IMAD.X R0, RZ, RZ, R37, P0 ;  /* 0x000000ffff00c224 */ /* 0x000fe200000e0625 */
[----:B------:R-:W-:Y:S01]  /*4f70*/  @!UP1 UIADD3 UR17, UPT, UPT, UR7, 0x48, URZ ;  /* 0x0000004807119890 */ /* 0x000fe2000fffe0ff */
[----:B------:R-:W-:Y:S01]  /*4f80*/  ISETP.NE.AND P0, PT, R27, 0x2, PT ;  /* 0x000000021b00780c */ /* 0x000fe20003f05270 */
[----:B------:R-:W-:Y:S01]  /*4f90*/  @!UP1 UIADD3 UR18, UPT, UPT, UR42, 0x30, URZ ;  /* 0x000000302a129890 */ /* 0x000fe2000fffe0ff */
[----:B------:R-:W-:Y:S01]  /*4fa0*/  LOP3.LUT R32, R32, 0x1, RZ, 0x3c, !PT ;  /* 0x0000000120207812 */ /* 0x000fe200078e3cff */
[----:B------:R-:W-:Y:S01]  /*4fb0*/  @!UP1 UIADD3 UR16, UPT, UPT, UR7, 0x3200, URZ ;  /* 0x0000320007109890 */ /* 0x000fe2000fffe0ff */
[----:B------:R-:W-:Y:S01]  /*4fc0*/  @!P4 R2UR UR8, R0 ;  /* 0x000000000008c2ca */ /* 0x000fe200000e0000 */
[----:B------:R-:W-:Y:S01]  /*4fd0*/  UMOV UR15, 0x10000000 ;  /* 0x10000000000f7882 */ /* 0x000fe20000000000 */
[----:B------:R-:W-:Y:S01]  /*4fe0*/  UMOV UR19, UR43 ;  /* 0x0000002b00137c82 */ /* 0x000fe20008000000 */
[----:B------:R-:W-:Y:S01]  /*4ff0*/  UMOV UR20, UR36 ;  /* 0x0000002400147c82 */ /* 0x000fe20008000000 */
[----:B------:R-:W-:Y:S01]  /*5000*/  @!UP1 UIADD3 UR10, UPT, UPT, UR42, 0x70, URZ ;  /* 0x000000702a0a9890 */ /* 0x000fe2000fffe0ff */
[----:B------:R-:W-:Y:S01]  /*5010*/  SEL R0, RZ, 0x1, P0 ;  /* 0x00000001ff007807 */ /* 0x000fe20000000000 */
[----:B------:R-:W-:Y:S01]  /*5020*/  IMAD.U32 R10, RZ, RZ, UR9 ;  /* 0x00000009ff0a7e24 */ /* 0x000fe2000f8e00ff */
[----:B------:R-:W-:Y:S01]  /*5030*/  UMOV UR11, UR43 ;  /* 0x0000002b000b7c82 */ /* 0x000fe20008000000 */
[----:B------:R-:W-:Y:S01]  /*5040*/  UMOV UR12, UR36 ;  /* 0x00000024000c7c82 */ /* 0x000fe20008000000 */
[----:B------:R-:W-:Y:S01]  /*5050*/  UMOV UR9, UR17 ;  /* 0x0000001100097c82 */ /* 0x000fe20008000000 */
[----:B------:R-:W-:Y:S01]  /*5060*/  @P3 R2UR UR36, R24 ;  /* 0x00000000182432ca */ /* 0x000fe200000e0000 */
[----:B------:R-:W-:Y:S01]  /*5070*/  IMAD.IADD R20, R8, 0x1, R58 ;  /* 0x0000000108147824 */ /* 0x000fe200078e023a */
[----:B------:R-:W-:Y:S01]  /*5080*/  @!P4 R2UR UR22, R10 ;  /* 0x000000000a16c2ca */ /* 0x000fe200000e0000 */
[----:B------:R-:W-:Y:S01]  /*5090*/  IMAD.U32 R11, RZ, RZ, UR8 ;  /* 0x00000008ff0b7e24 */ /* 0x000fe2000f8e00ff */
[----:B------:R-:W-:Y:S01]  /*50a0*/  @!UP1 UIADD3 UR8, UPT, UPT, UR7, 0x3a00, URZ ;  /* 0x00003a0007089890 */ /* 0x000fe2000fffe0ff */
[----:B------:R-:W-:Y:S01]  /*50b0*/  LOP3.LUT R25, R25, R0, RZ, 0x3c, !PT ;  /* 0x0000000019197212 */ /* 0x000fe200078e3cff */
[----:B------:R-:W-:Y:S01]  /*50c0*/  VOTEU.ALL UP1, P4 ;  /* 0x0000000000ff7886 */ /* 0x000fe20002020000 */
[----:B------:R-:W-:Y:S01]  /*50d0*/  IMAD.IADD R21, R13, 0x1, R60 ;  /* 0x000000010d157824 */ /* 0x000fe200078e023c */
[----:B------:R-:W-:Y:S02]  /*50e0*/  @!P4 R2UR UR23, R11 ;  /* 0x000000000b17c2ca */ /* 0x000fe400000e0000 */
[----:B------:R-:W-:Y:S11]  /*50f0*/  SEL R27, R27, RZ, P0 ;  /* 0x000000ff1b1b7207 */ /* 0x000ff60000000000 */
[----:B------:R2:W-:Y:S01]  /*5100*/  @!UP2 UTMALDG.3D [UR16], [UR22], desc[UR14] ;  /* 0x00000e101600a5b4 */ /* 0x0005e20008011000 */
[----:B------:R2:W-:Y:S01]  /*5110*/  @!UP1 UTMALDG.3D [UR8], [UR22], desc[UR14] ;  /* 0x00000e08160095b4 */ /* 0x0005e20008011000 */
[----:B------:R2:W-:Y:S01]  /*5120*/  @!P4 SYNCS.ARRIVE.TRANS64.RED.A0TR RZ, [UR7+0x48], R23 ;  /* 0x00004817ffffc9a7 */ /* 0x0005e20008300407 */
[----:B------:R-:W-:Y:S01]  /*5130*/  UPLOP3.LUT UP1, UPT, UPT, UPT, UPT, 0x80, 0x8 ;  /* 0x000000000008789c */ /* 0x000fe20003f2f070 */
[----:B------:R-:W-:Y:S01]  /*5140*/  SYNCS.ARRIVE.TRANS64.RED.A1T0 RZ, [UR13], RZ ;  /* 0x000000ffffff79a7 */ /* 0x000fe2000810040d */
[----:B------:R-:W-:Y:S09]  /*5150*/  @P3 BRA `(.L_x_95) ;  /* 0xfffffff000303947 */ /* 0x000ff2000383ffff */
[----:B------:R-:W-:-:S04]  /*5160*/  SHF.L.U32 R3, R32, 0x1f, RZ ;  /* 0x0000001f20037819 */ /* 0x000fc800000006ff */
[----:B------:R-:W1:Y:S02]  /*5170*/  SYNCS.PHASECHK.TRANS64.TRYWAIT P0, [UR7+0x50], R3 ;  /* 0x00005003ff0075a7 */ /* 0x000e640008001107 */
[----:B-1----:R-:W-:Y:S05]  /*5180*/  @!P0 BRA `(.L_x_96) ;  /* 0x0000003c00d48947 */ /* 0x002fea0003800000 */
.L_x_187:
[----:B------:R-:W4:Y:S02]  /*5190*/  SYNCS.PHASECHK.TRANS64.TRYWAIT P0, [UR7+0x58], R3 ;  /* 0x00005803ff0075a7 */ /* 0x000f240008001107 */
[----:B----4-:R-:W-:Y:S05]  /*51a0*/  @!P0 BRA `(.L_x_97) ;  /* 0x0000003c00e48947 */ /* 0x010fea0003800000 */
.L_x_189:
[----:B------:R-:W4:Y:S02]  /*51b0*/  SYNCS.PHASECHK.TRANS64.TRYWAIT P0, [UR7+0x60], R3 ;  /* 0x00006003ff0075a7 */ /* 0x000f240008001107 */
[----:B----4-:R-:W-:Y:S05]  /*51c0*/  @!P0 BRA `(.L_x_98) ;  /* 0x0000003c00f48947 */ /* 0x010fea0003800000 */
.L_x_191:
[----:B-1----:R-:W-:-:S07]  /*51d0*/  MOV R0, UR7 ;  /* 0x0000000700007c02 */ /* 0x002fce0008000f00 */
.L_x_99:
[----:B-1----:R-:W-:-:S04]  /*51e0*/  SHF.L.U32 R3, R32, 0x1f, RZ ;  /* 0x0000001f20037819 */ /* 0x002fc800000006ff */
[----:B------:R1:W4:Y:S03]  /*51f0*/  SYNCS.PHASECHK.TRANS64.TRYWAIT P0, [R0+URZ+0x68], R3 ;  /* 0x00006803000075a7 */ /* 0x00032600080011ff */
[----:B----4-:R-:W-:Y:S05]  /*5200*/  @!P0 NANOSLEEP.SYNCS 0x989680 ;  /* 0x009896800000895d */ /* 0x010fea0003900000 */
[----:B------:R-:W4:Y:S02]  /*5210*/  @!P0 SYNCS.PHASECHK.TRANS64 P0, [R0+URZ+0x68], R3 ;  /* 0x00006803000085a7 */ /* 0x000f2400080010ff */
[----:B--2-4-:R-:W-:Y:S05]  /*5220*/  @P0 EXIT ;  /* 0x000000000000094d */ /* 0x014fea0003800000 */
[----:B------:R-:W-:Y:S05]  /*5230*/  BRA `(.L_x_99) ;  /* 0xfffffffc00e87947 */ /* 0x000fea000383ffff */
.L_x_84:
[----:B------:R-:W-:-:S06]  /*5240*/  UISETP.GE.AND UP1, UPT, UR10, 0x4, UPT ;  /* 0x000000040a00788c */ /* 0x000fcc000bf26270 */
[----:B------:R-:W-:-:S13]  /*5250*/  PLOP3.LUT P0, PT, PT, PT, UP1, 0x80, 0x8 ;  /* 0x000000000008781c */ /* 0x000fda0003f0f018 */
[----:B------:R-:W-:Y:S05]  /*5260*/  @!P0 EXIT ;  /* 0x000000000000894d */ /* 0x000fea0003800000 */
[----:B------:R-:W-:Y:S01]  /*5270*/  BAR.SYNC.DEFER_BLOCKING 0x6, 0xa0 ;  /* 0x0182800000007b1d */ /* 0x000fe20000010000 */
[----:B------:R-:W-:Y:S02]  /*5280*/  IMAD.SHL.U32 R4, R66, 0x200000, RZ ;  /* 0x0020000042047824 */ /* 0x000fe400078e00ff */
[----:B------:R-:W-:Y:S02]  /*5290*/  HFMA2 R71, -RZ, RZ, 0, 5.9604644775390625e-08 ;  /* 0x00000001ff477431 */ /* 0x000fe400000001ff */
[C---:B------:R-:W-:Y:S01]  /*52a0*/  IMAD.SHL.U32 R65, R72.reuse, 0x10, RZ ;  /* 0x0000001048417824 */ /* 0x040fe200078e00ff */
[----:B------:R-:W-:Y:S01]  /*52b0*/  MOV R69, RZ ;  /* 0x000000ff00457202 */ /* 0x000fe20000000f00 */
[----:B------:R-:W-:Y:S01]  /*52c0*/  IMAD.U32 R33, R72, 0x10000, RZ ;  /* 0x0001000048217824 */ /* 0x000fe200078e00ff */
[----:B------:R-:W-:Y:S01]  /*52d0*/  UMOV UR48, 0x400 ;  /* 0x0000040000307882 */ /* 0x000fe20000000000 */
[----:B------:R-:W1:Y:S01]  /*52e0*/  LDC R63, c[0x0][0x370] ;  /* 0x0000dc00ff3f7b82 */ /* 0x000e620000000800 */
[----:B------:R-:W-:Y:S01]  /*52f0*/  ULEA UR48, UR37, UR48, 0x18 ;  /* 0x0000003025307291 */ /* 0x000fe2000f8ec0ff */
[----:B------:R-:W-:Y:S01]  /*5300*/  LOP3.LUT R4, R4, 0x200000, RZ, 0xc0, !PT ;  /* 0x0020000004047812 */ /* 0x000fe200078ec0ff */
[----:B------:R-:W-:Y:S01]  /*5310*/  IMAD.SHL.U32 R64, R72, 0x2, RZ ;  /* 0x0000000248407824 */ /* 0x000fe200078e00ff */
[C---:B------:R-:W-:Y:S01]  /*5320*/  LOP3.LUT R5, R65.reuse, 0x40, RZ, 0xc0, !PT ;  /* 0x0000004041057812 */ /* 0x040fe200078ec0ff */
[----:B------:R-:W-:Y:S01]  /*5330*/  IMAD.SHL.U32 R3, R66, 0x200, RZ ;  /* 0x0000020042037824 */ /* 0x000fe200078e00ff */
[----:B------:R-:W-:Y:S01]  /*5340*/  LOP3.LUT R2, R65, 0x5b0, RZ, 0xc0, !PT ;  /* 0x000005b041027812 */ /* 0x000fe200078ec0ff */
[----:B------:R-:W-:Y:S01]  /*5350*/  UIADD3 UR4, UPT, UPT, UR48, 0x200, URZ ;  /* 0x0000020030047890 */ /* 0x000fe2000fffe0ff */
[----:B------:R-:W2:Y:S01]  /*5360*/  LDC R28, c[0x0][0xb0c] ;  /* 0x0002c300ff1c7b82 */ /* 0x000ea20000000800 */
[----:B------:R-:W-:Y:S01]  /*5370*/  LOP3.LUT R33, R4, 0x400000, R33, 0xf8, !PT ;  /* 0x0040000004217812 */ /* 0x000fe200078ef821 */
[----:B------:R-:W-:Y:S01]  /*5380*/  IMAD.MOV.U32 R30, RZ, RZ, RZ ;  /* 0x000000ffff1e7224 */ /* 0x000fe200078e00ff */
[----:B------:R-:W-:Y:S01]  /*5390*/  LOP3.LUT R64, R5, 0x8, R64, 0xf8, !PT ;  /* 0x0000000805407812 */ /* 0x000fe200078ef840 */
[----:B------:R-:W-:Y:S01]  /*53a0*/  IMAD.MOV.U32 R70, RZ, RZ, RZ ;  /* 0x000000ffff467224 */ /* 0x000fe200078e00ff */
[----:B------:R-:W-:Y:S01]  /*53b0*/  LOP3.LUT R3, R2, 0x200, R3, 0xf8, !PT ;  /* 0x0000020002037812 */ /* 0x000fe200078ef803 */
[----:B------:R-:W-:Y:S01]  /*53c0*/  IMAD.MOV.U32 R76, RZ, RZ, RZ ;  /* 0x000000ffff4c7224 */ /* 0x000fe200078e00ff */
[----:B------:R-:W-:Y:S01]  /*53d0*/  LOP3.LUT P0, RZ, R65, 0x40, RZ, 0xc0, !PT ;  /* 0x0000004041ff7812 */ /* 0x000fe2000780c0ff */
[----:B------:R-:W3:Y:S01]  /*53e0*/  LDC R61, c[0x0][0xb20] ;  /* 0x0002c800ff3d7b82 */ /* 0x000ee20000000800 */
[----:B------:R-:W4:Y:S01]  /*53f0*/  LDS R0, [UR48+0x130] ;  /* 0x00013030ff007984 */ /* 0x000f220008000800 */
[----:B------:R-:W-:Y:S01]  /*5400*/  LOP3.LUT R64, R3, R64, RZ, 0xfc, !PT ;  /* 0x0000004003407212 */ /* 0x000fe200078efcff */
[----:B------:R-:W-:Y:S01]  /*5410*/  IMAD.U32 R67, RZ, RZ, UR4 ;  /* 0x00000004ff437e24 */ /* 0x000fe2000f8e00ff */
[----:B------:R-:W-:Y:S01]  /*5420*/  LOP3.LUT R72, R72, 0x60, RZ, 0xc0, !PT ;  /* 0x0000006048487812 */ /* 0x000fe200078ec0ff */
[----:B------:R-:W1:Y:S03]  /*5430*/  LDCU.64 UR52, c[0x0][0x348] ;  /* 0x00006900ff3477ac */ /* 0x000e660008000a00 */
[----:B------:R-:W1:Y:S01]  /*5440*/  LDC R27, c[0x0][0xb30] ;  /* 0x0002cc00ff1b7b82 */ /* 0x000e620000000800 */
[----:B------:R-:W1:Y:S01]  /*5450*/  LDCU.64 UR38, c[0x0][0x888] ;  /* 0x00011100ff2677ac */ /* 0x000e620008000a00 */
[----:B------:R-:W1:Y:S06]  /*5460*/  LDCU.64 UR44, c[0x0][0x890] ;  /* 0x00011200ff2c77ac */ /* 0x000e6c0008000a00 */
[----:B------:R-:W1:Y:S01]  /*5470*/  LDC.64 R56, c[0x0][0xb10] ;  /* 0x0002c400ff387b82 */ /* 0x000e620000000a00 */
[----:B------:R-:W-:Y:S01]  /*5480*/  UMOV UR49, URZ ;  /* 0x000000ff00317c82 */ /* 0x000fe20008000000 */
[----:B------:R-:W-:-:S06]  /*5490*/  UMOV UR51, URZ ;  /* 0x000000ff00337c82 */ /* 0x000fcc0008000000 */
[----:B------:R-:W1:Y:S08]  /*54a0*/  LDC.64 R24, c[0x0][0xb18] ;  /* 0x0002c600ff187b82 */ /* 0x000e700000000a00 */
[----:B------:R-:W1:Y:S08]  /*54b0*/  LDC.64 R22, c[0x0][0xb28] ;  /* 0x0002ca00ff167b82 */ /* 0x000e700000000a00 */
[----:B------:R-:W1:Y:S01]  /*54c0*/  LDC.64 R54, c[0x0][0x8b0] ;  /* 0x00022c00ff367b82 */ /* 0x000e620000000a00 */
[----:B----4-:R-:W-:Y:S01]  /*54d0*/  IMAD.IADD R33, R0, 0x1, R33 ;  /* 0x0000000100217824 */ /* 0x010fe200078e0221 */
[----:B------:R-:W-:-:S06]  /*54e0*/  P2R R0, PR, RZ, 0x1 ;  /* 0x00000001ff007803 */ /* 0x000fcc0000000000 */
[----:B------:R-:W4:Y:S08]  /*54f0*/  LDC.64 R52, c[0x0][0x8a8] ;  /* 0x00022a00ff347b82 */ /* 0x000f300000000a00 */
[----:B--23--:R-:W1:Y:S02]  /*5500*/  LDC R62, c[0x0][0x374] ;  /* 0x0000dd00ff3e7b82 */ /* 0x00ce640000000800 */
.L_x_143:
[C---:B------:R-:W-:Y:S02]  /*5510*/  LEA R0, R76.reuse, UR48, 0x3 ;  /* 0x000000304c007c11 */ /* 0x040fe4000f8e18ff */
[----:B------:R-:W-:Y:S02]  /*5520*/  SHF.L.U32 R3, R69, 0x1f, RZ ;  /* 0x0000001f45037819 */ /* 0x000fe400000006ff */
[----:B------:R-:W-:Y:S02]  /*5530*/  LEA R16, R76, UR48, 0x4 ;  /* 0x000000304c107c11 */ /* 0x000fe4000f8e20ff */
[----:B------:R-:W2:Y:S02]  /*5540*/  SYNCS.PHASECHK.TRANS64.TRYWAIT P0, [R0+URZ+0x80], R3 ;  /* 0x00008003000075a7 */ /* 0x000ea400080011ff */
[----:B-12---:R-:W-:Y:S05]  /*5550*/  @!P0 BRA `(.L_x_100) ;  /* 0x0000003c00288947 */ /* 0x006fea0003800000 */
.L_x_192:
[----:B------:R-:W3:Y:S01]  /*5560*/  LDC.64 R12, c[0x0][0xb10] ;  /* 0x0002c400ff0c7b82 */ /* 0x000ee20000000a00 */
[----:B------:R-:W4:Y:S01]  /*5570*/  LDS.128 R16, [R16+0x110] ;  /* 0x0001100010107984 */ /* 0x000f220000000c00 */
[----:B-1----:R-:W-:Y:S01]  /*5580*/  ISETP.NE.AND P1, PT, R27, 0x1, PT ;  /* 0x000000011b00780c */ /* 0x002fe20003f25270 */
[----:B--2---:R-:W-:Y:S01]  /*5590*/  VIADD R0, R0, 0x90 ;  /* 0x0000009000007836 */ /* 0x004fe20000000000 */
[----:B------:R-:W-:Y:S04]  /*55a0*/  ISETP.GE.AND P0, PT, R26, 0x1, PT ;  /* 0x000000011a00780c */ /* 0x000fe80003f06270 */
[----:B------:R-:W1:Y:S01]  /*55b0*/  LDC.64 R10, c[0x0][0xb18] ;  /* 0x0002c600ff0a7b82 */ /* 0x000e620000000a00 */
[----:B------:R-:W-:Y:S01]  /*55c0*/  PRMT R0, RZ, 0x654, R0 ;  /* 0x00000654ff007816 */ /* 0x000fe20000000000 */
[----:B------:R-:W-:Y:S01]  /*55d0*/  @!PT LDS RZ, [RZ] ;  /* 0x00000000fffff984 */ /* 0x000fe20000000800 */
[----:B------:R-:W-:Y:S01]  /*55e0*/  @!PT LDS RZ, [RZ] ;  /* 0x00000000fffff984 */ /* 0x000fe20000000800 */
[----:B------:R-:W-:Y:S01]  /*55f0*/  @!PT LDS RZ, [RZ] ;  /* 0x00000000fffff984 */ /* 0x000fe20000000800 */
[----:B------:R-:W-:Y:S01]  /*5600*/  @!PT LDS RZ, [RZ] ;  /* 0x00000000fffff984 */ /* 0x000fe20000000800 */
[----:B------:R2:W-:Y:S06]  /*5610*/  MEMBAR.ALL.CTA ;  /* 0x0000000000007992 */ /* 0x0005ec0000008000 */
[----:B--2---:R-:W2:Y:S01]  /*5620*/  FENCE.VIEW.ASYNC.S ;  /* 0x00000000000073c6 */ /* 0x004ea20000000000 */
[----:B------:R-:W1:Y:S08]  /*5630*/  @!P1 LDC R14, c[0x0][0xb20] ;  /* 0x0002c800ff0e9b82 */ /* 0x000e700000000800 */
[----:B------:R-:W1:Y:S01]  /*5640*/  @!P1 LDC R9, c[0x0][0xb0c] ;  /* 0x0002c300ff099b82 */ /* 0x000e620000000800 */
[----:B--2---:R2:W-:Y:S01]  /*5650*/  SYNCS.ARRIVE.TRANS64.RED.A1T0 RZ, [R0+URZ], RZ ;  /* 0x000000ff00ff79a7 */ /* 0x0045e200081004ff */
[----:B----4-:R-:W-:Y:S04]  /*5660*/  LOP3.LUT P4, RZ, R18, 0x1, RZ, 0xc0, !PT ;  /* 0x0000000112ff7812 */ /* 0x010fe8000788c0ff */
[----:B------:R-:W-:Y:S09]  /*5670*/  P2R R73, PR, RZ, 0x10 ;  /* 0x00000010ff497803 */ /* 0x000ff20000000000 */
[----:B------:R-:W-:Y:S02]  /*5680*/  @P4 MOV R31, R16 ;  /* 0x00000010001f4202 */ /* 0x000fe40000000f00 */
[----:B------:R-:W-:Y:S01]  /*5690*/  @P4 LOP3.LUT R29, R17, 0xffff, RZ, 0xc0, !PT ;  /* 0x0000ffff111d4812 */ /* 0x000fe200078ec0ff */
[----:B--23--:R-:W-:Y:S06]  /*56a0*/  @!P0 BRA `(.L_x_101) ;  /* 0x0000000000a48947 */ /* 0x00cfec0003800000 */
[----:B------:R-:W-:Y:S01]  /*56b0*/  IMAD.HI.U32 R36, R62, R25, RZ ;  /* 0x000000193e247227 */ /* 0x000fe200078e00ff */
[----:B------:R-:W-:Y:S02]  /*56c0*/  ISETP.NE.AND P0, PT, R24, 0x1, PT ;  /* 0x000000011800780c */ /* 0x000fe40003f05270 */
[----:B------:R-:W-:Y:S01]  /*56d0*/  ISETP.NE.AND P2, PT, R26, 0x1, PT ;  /* 0x000000011a00780c */ /* 0x000fe20003f45270 */
[-C--:B------:R-:W-:Y:S01]  /*56e0*/  IMAD.HI.U32 R34, R63, R56.reuse, RZ ;  /* 0x000000383f227227 */ /* 0x080fe200078e00ff */
[----:B------:R-:W-:Y:S02]  /*56f0*/  SHF.R.U32.HI R37, RZ, R61, R36 ;  /* 0x0000003dff257219 */ /* 0x000fe40000011624 */
[----:B------:R-:W-:Y:S01]  /*5700*/  ISETP.NE.AND P3, PT, R28, 0x1, PT ;  /* 0x000000011c00780c */ /* 0x000fe20003f65270 */
[----:B------:R-:W-:Y:S01]  /*5710*/  IMAD.HI.U32 R40, R29, R25, RZ ;  /* 0x000000191d287227 */ /* 0x000fe200078e00ff */
[----:B------:R-:W-:Y:S02]  /*5720*/  SHF.R.U32.HI R34, RZ, R57, R34 ;  /* 0x00000039ff227219 */ /* 0x000fe40000011622 */
[----:B------:R-:W-:Y:S01]  /*5730*/  SEL R3, R62, R37, !P0 ;  /* 0x000000253e037207 */ /* 0x000fe20004000000 */
[----:B------:R-:W-:Y:S01]  /*5740*/  IMAD.HI.U32 R38, R31, R56, RZ ;  /* 0x000000381f267227 */ /* 0x000fe200078e00ff */
[----:B------:R-:W-:Y:S03]  /*5750*/  SEL R7, R63, R34, !P3 ;  /* 0x000000223f077207 */ /* 0x000fe60005800000 */
[-C--:B------:R-:W-:Y:S01]  /*5760*/  IMAD.HI.U32 R34, R3, R22.reuse, RZ ;  /* 0x0000001603227227 */ /* 0x080fe200078e00ff */
[----:B------:R-:W-:Y:S03]  /*5770*/  SHF.R.U32.HI R38, RZ, R57, R38 ;  /* 0x00000039ff267219 */ /* 0x000fe60000011626 */
[----:B------:R-:W-:Y:S01]  /*5780*/  IMAD.HI.U32 R36, R7, R22, RZ ;  /* 0x0000001607247227 */ /* 0x000fe200078e00ff */
[----:B------:R-:W-:Y:S02]  /*5790*/  @P2 SHF.R.U32.HI R3, RZ, R23, R34 ;  /* 0x00000017ff032219 */ /* 0x000fe40000011622 */
[----:B------:R-:W-:Y:S02]  /*57a0*/  SHF.R.U32.HI R34, RZ, R61, R40 ;  /* 0x0000003dff227219 */ /* 0x000fe40000011628 */
[----:B------:R-:W-:Y:S01]  /*57b0*/  @P2 SHF.R.U32.HI R7, RZ, R23, R36 ;  /* 0x00000017ff072219 */ /* 0x000fe20000011624 */
[C---:B------:R-:W-:Y:S01]  /*57c0*/  IMAD R2, R26.reuse, R3, RZ ;  /* 0x000000031a027224 */ /* 0x040fe200078e02ff */
[----:B------:R-:W-:Y:S02]  /*57d0*/  SEL R5, R29, R34, !P0 ;  /* 0x000000221d057207 */ /* 0x000fe40004000000 */
[----:B------:R-:W-:Y:S01]  /*57e0*/  SEL R3, R31, R38, !P3 ;  /* 0x000000261f037207 */ /* 0x000fe20005800000 */
[----:B------:R-:W-:Y:S01]  /*57f0*/  IMAD R4, R26, R7, RZ ;  /* 0x000000071a047224 */ /* 0x000fe200078e02ff */
[C---:B------:R-:W-:Y:S01]  /*5800*/  ISETP.GE.AND P0, PT, R5.reuse, R2, PT ;  /* 0x000000020500720c */ /* 0x040fe20003f06270 */
[----:B------:R-:W-:Y:S03]  /*5810*/  IMAD.HI.U32 R6, R5, R22, RZ ;  /* 0x0000001605067227 */ /* 0x000fe600078e00ff */
[----:B------:R-:W-:Y:S01]  /*5820*/  ISETP.GE.OR P0, PT, R3, R4, P0 ;  /* 0x000000040300720c */ /* 0x000fe20000706670 */
[----:B------:R-:W-:Y:S01]  /*5830*/  IMAD.MOV R4, RZ, RZ, -R3 ;  /* 0x000000ffff047224 */ /* 0x000fe200078e0a03 */
[-C--:B------:R-:W-:Y:S03]  /*5840*/  SHF.R.U32.HI R6, RZ, R23.reuse, R6 ;  /* 0x00000017ff067219 */ /* 0x080fe60000011606 */
[----:B------:R-:W-:Y:S01]  /*5850*/  IMAD R31, R28, R4, R31 ;  /* 0x000000041c1f7224 */ /* 0x000fe200078e021f */
[----:B------:R-:W-:Y:S05]  /*5860*/  SEL R15, R5, R6, !P2 ;  /* 0x00000006050f7207 */ /* 0x000fea0005000000 */
[----:B------:R-:W-:Y:S02]  /*5870*/  IMAD.MOV R6, RZ, RZ, -R15 ;  /* 0x000000ffff067224 */ /* 0x000fe400078e0a0f */
[C---:B------:R-:W-:Y:S04]  /*5880*/  @!P0 IMAD.HI.U32 R2, R3.reuse, R22, RZ ;  /* 0x0000001603028227 */ /* 0x040fe800078e00ff */
[----:B------:R-:W-:Y:S01]  /*5890*/  IMAD R6, R26, R6, R5 ;  /* 0x000000061a067224 */ /* 0x000fe200078e0205 */
[----:B------:R-:W-:Y:S04]  /*58a0*/  @!P0 SHF.R.U32.HI R2, RZ, R23, R2 ;  /* 0x00000017ff028219 */ /* 0x000fe80000011602 */
[----:B------:R-:W-:Y:S02]  /*58b0*/  @!P0 SEL R0, R3, R2, !P2 ;  /* 0x0000000203008207 */ /* 0x000fe40005000000 */
[----:B------:R-:W-:Y:S02]  /*58c0*/  IADD3 R2, PT, PT, -R5, RZ, RZ ;  /* 0x000000ff05027210 */ /* 0x000fe40007ffe1ff */
[----:B------:R-:W-:Y:S01]  /*58d0*/  @!P0 IADD3 R8, PT, PT, R15, -R0, RZ ;  /* 0x800000000f088210 */ /* 0x000fe20007ffe0ff */
[----:B------:R-:W-:Y:S02]  /*58e0*/  @!P0 IMAD R0, R7, R6, R0 ;  /* 0x0000000607008224 */ /* 0x000fe400078e0200 */
[----:B------:R-:W-:Y:S02]  /*58f0*/  IMAD R29, R24, R2, R29 ;  /* 0x00000002181d7224 */ /* 0x000fe400078e021d */
[----:B------:R-:W-:Y:S02]  /*5900*/  @!P0 IMAD R5, R8, R26, R3 ;  /* 0x0000001a08058224 */ /* 0x000fe400078e0203 */
[----:B------:R-:W-:Y:S04]  /*5910*/  @!P0 IMAD.MOV.U32 R3, RZ, RZ, R0 ;  /* 0x000000ffff038224 */ /* 0x000fe800078e0000 */
[----:B------:R-:W-:Y:S02]  /*5920*/  IMAD R31, R3, R28, R31 ;  /* 0x0000001c031f7224 */ /* 0x000fe400078e021f */
[----:B------:R-:W-:Y:S07]  /*5930*/  IMAD R29, R5, R24, R29 ;  /* 0x00000018051d7224 */ /* 0x000fee00078e021d */
.L_x_101:
[----:B-1----:R-:W-:Y:S01]  /*5940*/  @!P1 ISETP.NE.AND P0, PT, R10, 0x1, PT ;  /* 0x000000010a00980c */ /* 0x002fe20003f05270 */
[----:B------:R-:W-:Y:S01]  /*5950*/  @!P1 IMAD.HI.U32 R3, R29, R11, RZ ;  /* 0x0000000b1d039227 */ /* 0x000fe200078e00ff */
[----:B------:R-:W-:Y:S01]  /*5960*/  R2UR UR42, R21 ;  /* 0x00000000152a72ca */ /* 0x000fe200000e0000 */
[----:B------:R-:W-:Y:S01]  /*5970*/  BSSY.RECONVERGENT B6, `(.L_x_102) ;  /* 0x0000031000067945 */ /* 0x000fe20003800200 */
[----:B------:R-:W-:Y:S01]  /*5980*/  R2UR UR41, R20 ;  /* 0x00000000142972ca */ /* 0x000fe200000e0000 */
[----:B------:R-:W-:Y:S01]  /*5990*/  @!P1 IMAD.HI.U32 R0, R31, R12, RZ ;  /* 0x0000000c1f009227 */ /* 0x000fe200078e00ff */
[----:B------:R-:W-:Y:S02]  /*59a0*/  @!P1 SHF.R.U32.HI R2, RZ, R14, R3 ;  /* 0x0000000eff029219 */ /* 0x000fe40000011603 */
[----:B------:R-:W-:Y:S01]  /*59b0*/  @!P1 ISETP.NE.AND P2, PT, R9, 0x1, PT ;  /* 0x000000010900980c */ /* 0x000fe20003f45270 */
[----:B------:R-:W-:Y:S01]  /*59c0*/  VIADD R76, R76, 0x1 ;  /* 0x000000014c4c7836 */ /* 0x000fe20000000000 */
[----:B------:R-:W-:Y:S02]  /*59d0*/  @!P1 SEL R2, R29, R2, !P0 ;  /* 0x000000021d029207 */ /* 0x000fe40004000000 */
[----:B------:R-:W-:Y:S02]  /*59e0*/  @!P1 SHF.R.U32.HI R0, RZ, R13, R0 ;  /* 0x0000000dff009219 */ /* 0x000fe40000011600 */
[----:B------:R-:W-:Y:S01]  /*59f0*/  LOP3.LUT P0, RZ, R67, 0x90, RZ, 0xc0, !PT ;  /* 0x0000009043ff7812 */ /* 0x000fe2000780c0ff */
[----:B------:R-:W-:Y:S01]  /*5a00*/  USHF.L.U32 UR42, UR42, 0x6, URZ ;  /* 0x000000062a2a7899 */ /* 0x000fe200080006ff */
[----:B------:R-:W-:Y:S01]  /*5a10*/  @!P1 SEL R3, R31, R0, !P2 ;  /* 0x000000001f039207 */ /* 0x000fe20005000000 */
[----:B------:R-:W-:Y:S01]  /*5a20*/  USHF.L.U32 UR41, UR41, 0x7, URZ ;  /* 0x0000000729297899 */ /* 0x000fe200080006ff */
[----:B------:R-:W-:Y:S03]  /*5a30*/  @P4 SHF.R.U32.HI R68, RZ, 0x10, R17 ;  /* 0x00000010ff444819 */ /* 0x000fe60000011611 */
[----:B------:R-:W-:Y:S02]  /*5a40*/  @!P1 IMAD.IADD R0, R2, 0x1, -R3 ;  /* 0x0000000102009824 */ /* 0x000fe400078e0a03 */
[----:B------:R-:W-:Y:S02]  /*5a50*/  @!P1 IMAD.IADD R2, R3, 0x1, -R2 ;  /* 0x0000000103029824 */ /* 0x000fe400078e0a02 */
[----:B------:R-:W-:Y:S02]  /*5a60*/  @!P1 IMAD R31, R0, R9, R31 ;  /* 0x00000009001f9224 */ /* 0x000fe400078e021f */
[----:B------:R-:W-:Y:S01]  /*5a70*/  @!P1 IMAD R29, R2, R10, R29 ;  /* 0x0000000a021d9224 */ /* 0x000fe200078e021d */
[----:B------:R-:W-:Y:S06]  /*5a80*/  @!P0 BRA `(.L_x_103) ;  /* 0x00000000007c8947 */ /* 0x000fec0003800000 */
[----:B------:R-:W1:Y:S01]  /*5a90*/  LDCU.64 UR8, c[0x4][0x80] ;  /* 0x01001000ff0877ac */ /* 0x000e620008000a00 */
[----:B------:R-:W-:Y:S01]  /*5aa0*/  MOV R2, 0x0 ;  /* 0x0000000000027802 */ /* 0x000fe20000000f00 */
[----:B------:R-:W-:Y:S02]  /*5ab0*/  HFMA2 R12, -RZ, RZ, 0, 5.9604644775390625e-08 ;  /* 0x00000001ff0c7431 */ /* 0x000fe400000001ff */
[----:B------:R-:W-:Y:S01]  /*5ac0*/  IMAD.MOV.U32 R8, RZ, RZ, 0x70 ;  /* 0x00000070ff087424 */ /* 0x000fe200078e00ff */
[----:B------:R2:W3:Y:S01]  /*5ad0*/  LDC.64 R14, c[0x4][R2] ;  /* 0x01000000020e7b82 */ /* 0x0004e20000000a00 */
[----:B------:R-:W4:Y:S01]  /*5ae0*/  LDCU.64 UR6, c[0x4][0x88] ;  /* 0x01001100ff0677ac */ /* 0x000f220008000a00 */
[----:B------:R-:W-:Y:S01]  /*5af0*/  IMAD.MOV.U32 R13, RZ, RZ, RZ ;  /* 0x000000ffff0d7224 */ /* 0x000fe200078e00ff */
[----:B------:R-:W2:Y:S01]  /*5b00*/  LDCU.64 UR4, c[0x4][0x8] ;  /* 0x01000100ff0477ac */ /* 0x000ea20008000a00 */
[----:B-1----:R-:W-:Y:S01]  /*5b10*/  MOV R5, UR9 ;  /* 0x0000000900057c02 */ /* 0x002fe20008000f00 */
[----:B------:R-:W-:Y:S01]  /*5b20*/  IMAD.U32 R4, RZ, RZ, UR8 ;  /* 0x00000008ff047e24 */ /* 0x000fe2000f8e00ff */
[----:B----4-:R-:W-:Y:S01]  /*5b30*/  MOV R7, UR7 ;  /* 0x0000000700077c02 */ /* 0x010fe20008000f00 */
[----:B------:R-:W-:Y:S01]  /*5b40*/  IMAD.U32 R6, RZ, RZ, UR6 ;  /* 0x00000006ff067e24 */ /* 0x000fe2000f8e00ff */
[----:B--2---:R-:W-:Y:S01]  /*5b50*/  MOV R11, UR5 ;  /* 0x00000005000b7c02 */ /* 0x004fe20008000f00 */
[----:B------:R-:W-:Y:S02]  /*5b60*/  IMAD.U32 R10, RZ, RZ, UR4 ;  /* 0x00000004ff0a7e24 */ /* 0x000fe4000f8e00ff */
[----:B------:R-:W-:Y:S07]  /*5b70*/  LEPC R20, `(.L_x_104) ;  /* 0x000000001014794e */ /* 0x000fee0000000000 */
[----:B---3-5:R-:W-:Y:S05]  /*5b80*/  CALL.ABS.NOINC R14 ;  /* 0x000000000e007343 */ /* 0x028fea0003c00000 */
.L_x_104:
[----:B------:R-:W1:Y:S01]  /*5b90*/  LDCU.64 UR8, c[0x4][0x80] ;  /* 0x01001000ff0877ac */ /* 0x000e620008000a00 */
[----:B------:R-:W2:Y:S01]  /*5ba0*/  LDC.64 R2, c[0x4][R2] ;  /* 0x0100000002027b82 */ /* 0x000ea20000000a00 */
[----:B------:R-:W-:Y:S02]  /*5bb0*/  HFMA2 R12, -RZ, RZ, 0, 5.9604644775390625e-08 ;  /* 0x00000001ff0c7431 */ /* 0x000fe400000001ff */
[----:B------:R-:W-:Y:S02]  /*5bc0*/  IMAD.MOV.U32 R8, RZ, RZ, 0x70 ;  /* 0x00000070ff087424 */ /* 0x000fe400078e00ff */
[----:B------:R-:W-:Y:S01]  /*5bd0*/  IMAD.MOV.U32 R13, RZ, RZ, RZ ;  /* 0x000000ffff0d7224 */ /* 0x000fe200078e00ff */
[----:B------:R-:W3:Y:S01]  /*5be0*/  LDCU.64 UR6, c[0x4][0x88] ;  /* 0x01001100ff0677ac */ /* 0x000ee20008000a00 */
[----:B------:R-:W4:Y:S01]  /*5bf0*/  LDCU.64 UR4, c[0x4][0x8] ;  /* 0x01000100ff0477ac */ /* 0x000f220008000a00 */
[----:B-1----:R-:W-:Y:S02]  /*5c00*/  MOV R4, UR8 ;  /* 0x0000000800047c02 */ /* 0x002fe40008000f00 */
[----:B------:R-:W-:Y:S02]  /*5c10*/  MOV R5, UR9 ;  /* 0x0000000900057c02 */ /* 0x000fe40008000f00 */
[----:B---3--:R-:W-:Y:S01]  /*5c20*/  MOV R7, UR7 ;  /* 0x0000000700077c02 */ /* 0x008fe20008000f00 */
[----:B------:R-:W-:Y:S01]  /*5c30*/  IMAD.U32 R6, RZ, RZ, UR6 ;  /* 0x00000006ff067e24 */ /* 0x000fe2000f8e00ff */
[----:B----4-:R-:W-:Y:S01]  /*5c40*/  MOV R11, UR5 ;  /* 0x00000005000b7c02 */ /* 0x010fe20008000f00 */
[----:B------:R-:W-:Y:S02]  /*5c50*/  IMAD.U32 R10, RZ, RZ, UR4 ;  /* 0x00000004ff0a7e24 */ /* 0x000fe4000f8e00ff */
[----:B------:R-:W-:Y:S07]  /*5c60*/  LEPC R20, `(.L_x_103) ;  /* 0x000000001014794e */ /* 0x000fee0000000000 */
[----:B--2---:R-:W-:Y:S05]  /*5c70*/  CALL.ABS.NOINC R2 ;  /* 0x0000000002007343 */ /* 0x004fea0003c00000 */
.L_x_103:
[----:B------:R-:W-:Y:S05]  /*5c80*/  BSYNC.RECONVERGENT B6 ;  /* 0x0000000000067941 */ /* 0x000fea0003800200 */
.L_x_102:
[----:B------:R-:W-:Y:S01]  /*5c90*/  ISETP.NE.U32.AND P4, PT, R54, RZ, PT ;  /* 0x000000ff3600720c */ /* 0x000fe20003f85070 */
[----:B------:R-:W-:Y:S01]  /*5ca0*/  UISETP.NE.AND UP2, UPT, UR50, URZ, UPT ;  /* 0x000000ff3200728c */ /* 0x000fe2000bf45270 */
[----:B------:R-:W-:Y:S01]  /*5cb0*/  ISETP.NE.U32.AND P2, PT, RZ, UR38, PT ;  /* 0x00000026ff007c0c */ /* 0x000fe2000bf45070 */
[----:B------:R-:W-:Y:S01]  /*5cc0*/  UISETP.NE.U32.AND UP1, UPT, UR44, URZ, UPT ;  /* 0x000000ff2c00728c */ /* 0x000fe2000bf25070 */
[----:B------:R-:W-:Y:S01]  /*5cd0*/  ISETP.NE.AND.EX P4, PT, R55, RZ, PT, P4 ;  /* 0x000000ff3700720c */ /* 0x000fe20003f85340 */
[----:B------:R-:W-:Y:S01]  /*5ce0*/  UPLOP3.LUT UP0, UPT, UPT, UPT, UPT, 0x40, 0x4 ;  /* 0x000000000004789c */ /* 0x000fe20003f0e870 */
[----:B------:R-:W-:Y:S01]  /*5cf0*/  ISETP.NE.AND.EX P2, PT, RZ, UR39, PT, P2 ;  /* 0x00000027ff007c0c */ /* 0x000fe2000bf45320 */
[----:B------:R-:W-:Y:S01]  /*5d00*/  UISETP.NE.AND.EX UP1, UPT, UR45, URZ, UPT, UP1 ;  /* 0x000000ff2d00728c */ /* 0x000fe2000bf25310 */
[----:B------:R-:W-:Y:S04]  /*5d10*/  PLOP3.LUT P1, PT, PT, PT, UP2, 0x80, 0x8 ;  /* 0x000000000008781c */ /* 0x000fe80003f2f028 */
[----:B------:R-:W-:Y:S06]  /*5d20*/  @UP2 UPLOP3.LUT UP0, UPT, UPT, UPT, UP1, 0x80, 0x8 ;  /* 0x000000000008289c */ /* 0x000fec0003f0f010 */
[----:B------:R-:W-:Y:S01]  /*5d30*/  PLOP3.LUT P0, PT, PT, PT, UP0, 0x80, 0x8 ;  /* 0x000000000008781c */ /* 0x000fe20003f0f008 */
[----:B------:R-:W-:Y:S01]  /*5d40*/  @!UPT UIADD3 URZ, UPT, UPT, URZ, URZ, URZ ;  /* 0x000000fffffff290 */ /* 0x000fe2000fffe0ff */
[----:B------:R-:W-:Y:S11]  /*5d50*/  BRA.U !UP1, `(.L_x_105) ;  /* 0x0000000109387547 */ /* 0x000ff6000b800000 */
[----:B------:R-:W-:Y:S01]  /*5d60*/  UISETP.NE.U32.AND UP0, UPT, UR38, URZ, UPT ;  /* 0x000000ff2600728c */ /* 0x000fe2000bf05070 */
[----:B------:R-:W-:Y:S02]  /*5d70*/  HFMA2 R0, -RZ, RZ, 0, 5.9604644775390625e-08 ;  /* 0x00000001ff007431 */ /* 0x000fe400000001ff */
[----:B------:R-:W-:Y:S01]  /*5d80*/  IMAD.MOV.U32 R59, RZ, RZ, 0x1 ;  /* 0x00000001ff3b7424 */ /* 0x000fe200078e00ff */
[----:B------:R-:W-:Y:S06]  /*5d90*/  UISETP.NE.AND.EX UP0, UPT, UR39, URZ, UPT, UP0 ;  /* 0x000000ff2700728c */ /* 0x000fec000bf05300 */
[----:B------:R-:W-:Y:S05]  /*5da0*/  PLOP3.LUT P3, PT, PT, PT, UP0, 0x80, 0x8 ;  /* 0x000000000008781c */ /* 0x000fea0003f6f008 */
[----:B------:R-:W1:Y:S01]  /*5db0*/  @UP0 LDCU.64 UR6, c[0x0][0x888] ;  /* 0x00011100ff0607ac */ /* 0x000e620008000a00 */
[----:B------:R-:W-:Y:S07]  /*5dc0*/  @UP0 UIMAD UR4, UR36, UR44, URZ ;  /* 0x0000002c240402a4 */ /* 0x000fee000f8e02ff */
[----:B------:R-:W-:Y:S01]  /*5dd0*/  @!P3 PRMT R59, R0, 0x7610, R59 ;  /* 0x00007610003bb816 */ /* 0x000fe2000000003b */
[----:B-1----:R-:W-:Y:S03]  /*5de0*/  @UP0 UIMAD.WIDE UR6, UR4, 0x4, UR6 ;  /* 0x00000004040608a5 */ /* 0x002fe6000f8e0206 */
[----:B------:R-:W1:Y:S03]  /*5df0*/  @!UP0 LDCU UR4, c[0x0][0x880] ;  /* 0x00011000ff0487ac */ /* 0x000e660008000800 */
[----:B------:R-:W-:Y:S01]  /*5e00*/  IMAD.U32 R2, RZ, RZ, UR6 ;  /* 0x00000006ff027e24 */ /* 0x000fe2000f8e00ff */
[----:B------:R-:W-:Y:S05]  /*5e10*/  MOV R3, UR7 ;  /* 0x0000000700037c02 */ /* 0x000fea0008000f00 */
[----:B-----5:R2:W5:Y:S02]  /*5e20*/  @P3 LDG.E R35, desc[UR46][R2.64] ;  /* 0x0000002e02233981 */ /* 0x020564000c1e1900 */
[----:B-12---:R-:W-:Y:S02]  /*5e30*/  @!P3 IMAD.U32 R35, RZ, RZ, UR4 ;  /* 0x00000004ff23be24 */ /* 0x006fe4000f8e00ff */
.L_x_105:
[----:B------:R-:W-:Y:S05]  /*5e40*/  @!P4 BRA `(.L_x_106) ;  /* 0x000000000020c947 */ /* 0x000fea0003800000 */
[----:B------:R-:W-:Y:S04]  /*5e50*/  ISETP.NE.U32.AND P3, PT, R52, RZ, PT ;  /* 0x000000ff3400720c */ /* 0x000fe80003f65070 */
[----:B------:R-:W-:Y:S11]  /*5e60*/  ISETP.NE.AND.EX P3, PT, R53, RZ, PT, P3 ;  /* 0x000000ff3500720c */ /* 0x000ff60003f65330 */
[----:B------:R-:W-:Y:S02]  /*5e70*/  @!UPT UIADD3 URZ, UPT, UPT, URZ, URZ, URZ ;  /* 0x000000fffffff290 */ /* 0x000fe4000fffe0ff */
[----:B------:R-:W1:Y:S01]  /*5e80*/  @P3 LDC.64 R2, c[0x0][0x8a8] ;  /* 0x00022a00ff023b82 */ /* 0x000e620000000a00 */
[----:B------:R-:W-:Y:S04]  /*5e90*/  @P3 IMAD R0, R54, UR36, RZ ;  /* 0x0000002436003c24 */ /* 0x000fe8000f8e02ff */
[----:B-1----:R-:W-:Y:S05]  /*5ea0*/  @P3 IMAD.WIDE R2, R0, 0x4, R2 ;  /* 0x0000000400023825 */ /* 0x002fea00078e0202 */
[----:B-----5:R1:W5:Y:S02]  /*5eb0*/  @P3 LDG.E R32, desc[UR46][R2.64] ;  /* 0x0000002e02203981 */ /* 0x020364000c1e1900 */
[----:B-1----:R-:W2:Y:S02]  /*5ec0*/  @!P3 LDC R32, c[0x0][0x8a0] ;  /* 0x00022800ff20bb82 */ /* 0x002ea40000000800 */
.L_x_106:
[----:B-----5:R-:W-:Y:S01]  /*5ed0*/  FSETP.NEU.AND P3, PT, R35, RZ, PT ;  /* 0x000000ff2300720b */ /* 0x020fe20003f6d000 */
[----:B------:R-:W-:Y:S01]  /*5ee0*/  IMAD.SHL.U32 R77, R64, 0x2, RZ ;  /* 0x00000002404d7824 */ /* 0x000fe200078e00ff */
[----:B------:R-:W-:Y:S01]  /*5ef0*/  SEL R5, RZ, 0xffffffff, P2 ;  /* 0xffffffffff057807 */ /* 0x000fe20001000000 */
[----:B------:R-:W-:Y:S01]  /*5f00*/  BSSY B1, `(.L_x_107) ;  /* 0x0000034000017945 */ /* 0x000fe20003800000 */
[----:B------:R-:W-:Y:S01]  /*5f10*/  @P1 LOP3.LUT P2, RZ, R59, 0xff, RZ, 0xc0, !PT ;  /* 0x000000ff3bff1812 */ /* 0x000fe2000784c0ff */
[----:B------:R-:W-:Y:S01]  /*5f20*/  IMAD.MOV.U32 R39, RZ, RZ, 0x1 ;  /* 0x00000001ff277424 */ /* 0x000fe200078e00ff */
[----:B------:R-:W-:Y:S01]  /*5f30*/  @P1 SEL R0, RZ, 0xffffffff, P3 ;  /* 0xffffffffff001807 */ /* 0x000fe20001800000 */
[C---:B------:R-:W-:Y:S01]  /*5f40*/  IMAD R34, R30.reuse, 0x40, R33 ;  /* 0x000000401e227824 */ /* 0x040fe200078e0221 */
[----:B------:R-:W-:Y:S01]  /*5f50*/  LOP3.LUT R71, R71, 0x1, RZ, 0x3c, !PT ;  /* 0x0000000147477812 */ /* 0x000fe200078e3cff */
[----:B------:R-:W-:Y:S01]  /*5f60*/  IMAD.MOV.U32 R38, RZ, RZ, RZ ;  /* 0x000000ffff267224 */ /* 0x000fe200078e00ff */
[----:B------:R-:W-:Y:S02]  /*5f70*/  @P0 SEL R0, R5, R0, !P2 ;  /* 0x0000000005000207 */ /* 0x000fe40005000000 */
[----:B------:R-:W-:Y:S02]  /*5f80*/  CS2R R50, SRZ ;  /* 0x0000000000327805 */ /* 0x000fe4000001ff00 */
[----:B------:R-:W-:Y:S02]  /*5f90*/  LEA R74, R30, UR48, 0x3 ;  /* 0x000000301e4a7c11 */ /* 0x000fe4000f8e18ff */
[----:B------:R-:W-:Y:S02]  /*5fa0*/  CS2R R48, SRZ ;  /* 0x0000000000307805 */ /* 0x000fe4000001ff00 */
[----:B------:R-:W-:Y:S02]  /*5fb0*/  @P1 LOP3.LUT R0, R0, 0x1, RZ, 0xc0, !PT ;  /* 0x0000000100001812 */ /* 0x000fe400078ec0ff */
[----:B------:R-:W-:Y:S02]  /*5fc0*/  CS2R R42, SRZ ;  /* 0x00000000002a7805 */ /* 0x000fe4000001ff00 */
[----:B------:R-:W-:Y:S02]  /*5fd0*/  SHF.L.U32 R3, R70, 0x1f, RZ ;  /* 0x0000001f46037819 */ /* 0x000fe400000006ff */
[----:B------:R-:W-:Y:S02]  /*5fe0*/  CS2R R40, SRZ ;  /* 0x0000000000287805 */ /* 0x000fe4000001ff00 */
[----:B------:R-:W-:Y:S01]  /*5ff0*/  ISETP.NE.U32.OR P5, PT, R0, 0x1, !P1 ;  /* 0x000000010000780c */ /* 0x000fe20004fa5470 */
[----:B------:R-:W-:Y:S01]  /*6000*/  VIADD R82, R77, UR48 ;  /* 0x000000304d527c36 */ /* 0x000fe20008000000 */
[----:B------:R-:W-:Y:S02]  /*6010*/  PLOP3.LUT P2, PT, PT, PT, UP1, 0x80, 0x8 ;  /* 0x000000000008781c */ /* 0x000fe40003f4f018 */
[----:B------:R-:W-:Y:S02]  /*6020*/  SEL R0, RZ, 0xffffffff, P3 ;  /* 0xffffffffff007807 */ /* 0x000fe40001800000 */
[----:B------:R-:W-:Y:S02]  /*6030*/  LOP3.LUT P3, R75, R59, 0xff, RZ, 0xc0, !PT ;  /* 0x000000ff3b4b7812 */ /* 0x000fe4000786c0ff */
[----:B------:R-:W-:Y:S05]  /*6040*/  P2R R78, PR, RZ, 0x20 ;  /* 0x00000020ff4e7803 */ /* 0x000fea0000000000 */
[----:B------:R-:W-:Y:S02]  /*6050*/  @P5 SHF.L.U32 R2, R71, 0x1f, RZ ;  /* 0x0000001f47025819 */ /* 0x000fe400000006ff */
[----:B------:R-:W-:Y:S02]  /*6060*/  @P2 SEL R0, R5, R0, !P3 ;  /* 0x0000000005002207 */ /* 0x000fe40005800000 */
[----:B------:R-:W1:Y:S02]  /*6070*/  @P5 SYNCS.PHASECHK.TRANS64.TRYWAIT P1, [UR48+0x30], R2 ;  /* 0x00003002ff0055a7 */ /* 0x000e640008021130 */
[----:B------:R-:W-:Y:S04]  /*6080*/  LOP3.LUT R0, R0, 0x1, RZ, 0xc0, !PT ;  /* 0x0000000100007812 */ /* 0x000fe800078ec0ff */
[----:B------:R-:W-:Y:S04]  /*6090*/  ISETP.NE.U32.AND P4, PT, R0, 0x1, PT ;  /* 0x000000010000780c */ /* 0x000fe80003f85070 */
[----:B------:R-:W-:Y:S01]  /*60a0*/  P2R R80, PR, RZ, 0x10 ;  /* 0x00000010ff507803 */ /* 0x000fe20000000000 */
[----:B------:R3:W4:Y:S01]  /*60b0*/  SYNCS.PHASECHK.TRANS64.TRYWAIT P0, [R74+URZ+0xa0], R3 ;  /* 0x0000a0034a0075a7 */ /* 0x00072200080011ff */
[----:B-1----:R-:W-:Y:S01]  /*60c0*/  @P5 SEL R39, RZ, 0x1, !P1 ;  /* 0x00000001ff275807 */ /* 0x002fe20004800000 */
[----:B---3--:R-:W-:Y:S06]  /*60d0*/  @!P5 BRA `(.L_x_108) ;  /* 0x000000000058d947 */ /* 0x008fec0003800000 */
[C---:B------:R-:W-:Y:S01]  /*60e0*/  VIADD R0, R82.reuse, 0x200 ;  /* 0x0000020052007836 */ /* 0x040fe20000000000 */
[----:B------:R-:W-:Y:S01]  /*60f0*/  LOP3.LUT P5, RZ, R65, 0x40, RZ, 0xc0, !PT ;  /* 0x0000004041ff7812 */ /* 0x000fe200078ac0ff */
[----:B------:R-:W-:Y:S01]  /*6100*/  BSSY B0, `(.L_x_109) ;  /* 0x000000e000007945 */ /* 0x000fe20003800000 */
[----:B------:R-:W-:Y:S01]  /*6110*/  ISETP.NE.AND P2, PT, R39, RZ, PT ;  /* 0x000000ff2700720c */ /* 0x000fe20003f45270 */
[----:B------:R-:W-:Y:S01]  /*6120*/  @P4 VIADD R2, R82, 0x210 ;  /* 0x0000021052024836 */ /* 0x000fe20000000000 */
[----:B------:R-:W-:Y:S01]  /*6130*/  PLOP3.LUT P1, PT, PT, PT, PT, 0x8, 0x80 ;  /* 0x000000000080781c */ /* 0x000fe20003f2e170 */
[----:B------:R-:W-:Y:S01]  /*6140*/  IMAD.MOV.U32 R51, RZ, RZ, RZ ;  /* 0x000000ffff337224 */ /* 0x000fe200078e00ff */
[----:B------:R-:W-:Y:S02]  /*6150*/  @P4 PLOP3.LUT P1, PT, P5, PT, PT, 0x80, 0x8 ;  /* 0x000000000008481c */ /* 0x000fe40002f2f070 */
[----:B------:R-:W-:Y:S02]  /*6160*/  CS2R R48, SRZ ;  /* 0x0000000000307805 */ /* 0x000fe4000001ff00 */
[----:B------:R-:W-:Y:S02]  /*6170*/  CS2R R42, SRZ ;  /* 0x00000000002a7805 */ /* 0x000fe4000001ff00 */
[----:B------:R-:W-:Y:S07]  /*6180*/  CS2R R40, SRZ ;  /* 0x0000000000287805 */ /* 0x000fee000001ff00 */
[----:B------:R-:W-:Y:S01]  /*6190*/  @P1 VIADD R2, R0, 0xfffffff0 ;  /* 0xfffffff000021836 */ /* 0x000fe20000000000 */
[----:B------:R-:W-:Y:S06]  /*61a0*/  @P2 BRA `(.L_x_110) ;  /* 0x00000000000c2947 */ /* 0x000fec0003800000 */
[----:B------:R-:W-:Y:S04]  /*61b0*/  SHF.L.U32 R5, R71, 0x1f, RZ ;  /* 0x0000001f47057819 */ /* 0x000fe800000006ff */
[----:B------:R-:W1:Y:S02]  /*61c0*/  SYNCS.PHASECHK.TRANS64.TRYWAIT P1, [UR48+0x30], R5 ;  /* 0x00003005ff0075a7 */ /* 0x000e640008021130 */
[----:B-1----:R-:W-:Y:S05]  /*61d0*/  @!P1 BRA `(.L_x_111) ;  /* 0x00000030001c9947 */ /* 0x002fea0003800000 */
.L_x_110:
[----:B------:R-:W-:Y:S05]  /*61e0*/  BSYNC B0 ;  /* 0x0000000000007941 */ /* 0x000fea0003800000 */
.L_x_109:
[----:B------:R-:W-:Y:S01]  /*61f0*/  ISETP.NE.AND P1, PT, R80, RZ, PT ;  /* 0x000000ff5000720c */ /* 0x000fe20003f25270 */
[----:B------:R-:W-:Y:S11]  /*6200*/  HFMA2 R38, -RZ, RZ, 0, 5.9604644775390625e-08 ;  /* 0x00000001ff267431 */ /* 0x000ff600000001ff */
[----:B------:R-:W-:Y:S01]  /*6210*/  @!UPT UIADD3 URZ, UPT, UPT, URZ, URZ, URZ ;  /* 0x000000fffffff290 */ /* 0x000fe2000fffe0ff */
[----:B------:R3:W1:Y:S04]  /*6220*/  @P1 LDS.128 R48, [R2] ;  /* 0x0000000002301984 */ /* 0x0006680000000c00 */
[----:B------:R3:W1:Y:S02]  /*6230*/  @P1 LDS.128 R40, [R77+UR48+0x200] ;  /* 0x000200304d281984 */ /* 0x0006640008000c00 */
.L_x_108:
[----:B------:R-:W-:Y:S05]  /*6240*/  BSYNC B1 ;  /* 0x0000000000017941 */ /* 0x000fea0003800000 */
.L_x_107:
[----:B-1----:R-:W-:Y:S04]  /*6250*/  SHF.R.U32.HI R5, RZ, 0x15, R34 ;  /* 0x00000015ff057819 */ /* 0x002fe80000011622 */
[----:B------:R-:W-:Y:S01]  /*6260*/  LOP3.LUT P1, RZ, R5, 0x3, R66, 0x48, !PT ;  /* 0x0000000305ff7812 */ /* 0x000fe20007824842 */
[----:B------:R-:W-:Y:S01]  /*6270*/  @!UPT UIADD3 URZ, UPT, UPT, URZ, URZ, URZ ;  /* 0x000000fffffff290 */ /* 0x000fe2000fffe0ff */
[----:B----4-:R-:W-:Y:S11]  /*6280*/  @P0 BRA `(.L_x_112) ;  /* 0x0000000000080947 */ /* 0x010ff60003800000 */
[----:B------:R-:W1:Y:S02]  /*6290*/  SYNCS.PHASECHK.TRANS64.TRYWAIT P0, [R74+URZ+0xa0], R3 ;  /* 0x0000a0034a0075a7 */ /* 0x000e6400080011ff */
[----:B-1----:R-:W-:Y:S05]  /*62a0*/  @!P0 BRA `(.L_x_113) ;  /* 0x0000003000008947 */ /* 0x002fea0003800000 */
.L_x_112:
[----:B------:R-:W-:Y:S05]  /*62b0*/  @!P1 BRA `(.L_x_114) ;  /* 0x0000000000409947 */ /* 0x000fea0003800000 */
[----:B------:R-:W4:Y:S01]  /*62c0*/  LDCU.64 UR8, c[0x4][0x70] ;  /* 0x01000e00ff0877ac */ /* 0x000f220008000a00 */
[----:B-1----:R-:W-:Y:S01]  /*62d0*/  MOV R3, 0x0 ;  /* 0x0000000000037802 */ /* 0x002fe20000000f00 */
[----:B------:R-:W-:Y:S02]  /*62e0*/  HFMA2 R12, -RZ, RZ, 0, 5.9604644775390625e-08 ;  /* 0x00000001ff0c7431 */ /* 0x000fe400000001ff */
[----:B------:R-:W-:Y:S02]  /*62f0*/  IMAD.MOV.U32 R8, RZ, RZ, 0x192 ;  /* 0x00000192ff087424 */ /* 0x000fe400078e00ff */
[----:B------:R-:W-:Y:S01]  /*6300*/  IMAD.MOV.U32 R13, RZ, RZ, RZ ;  /* 0x000000ffff0d7224 */ /* 0x000fe200078e00ff */
[----:B------:R-:W1:Y:S01]  /*6310*/  LDCU.64 UR6, c[0x4][0x78] ;  /* 0x01000f00ff0677ac */ /* 0x000e620008000a00 */
[----:B---3--:R-:W3:Y:S01]  /*6320*/  LDC.64 R2, c[0x4][R3] ;  /* 0x0100000003027b82 */ /* 0x008ee20000000a00 */
[----:B------:R-:W5:Y:S01]  /*6330*/  LDCU.64 UR4, c[0x4][0x10] ;  /* 0x01000200ff0477ac */ /* 0x000f620008000a00 */
[----:B----4-:R-:W-:Y:S01]  /*6340*/  MOV R5, UR9 ;  /* 0x0000000900057c02 */ /* 0x010fe20008000f00 */
[----:B------:R-:W-:Y:S01]  /*6350*/  IMAD.U32 R4, RZ, RZ, UR8 ;  /* 0x00000008ff047e24 */ /* 0x000fe2000f8e00ff */
[----:B-1----:R-:W-:Y:S01]  /*6360*/  MOV R7, UR7 ;  /* 0x0000000700077c02 */ /* 0x002fe20008000f00 */
[----:B------:R-:W-:Y:S01]  /*6370*/  IMAD.U32 R6, RZ, RZ, UR6 ;  /* 0x00000006ff067e24 */ /* 0x000fe2000f8e00ff */
[----:B-----5:R-:W-:Y:S01]  /*6380*/  MOV R11, UR5 ;  /* 0x00000005000b7c02 */ /* 0x020fe20008000f00 */
[----:B------:R-:W-:Y:S02]  /*6390*/  IMAD.U32 R10, RZ, RZ, UR4 ;  /* 0x00000004ff0a7e24 */ /* 0x000fe4000f8e00ff */
[----:B------:R-:W-:Y:S07]  /*63a0*/  LEPC R20, `(.L_x_114) ;  /* 0x000000001014794e */ /* 0x000fee0000000000 */
[----:B--23--:R-:W-:Y:S05]  /*63b0*/  CALL.ABS.NOINC R2 ;  /* 0x0000000002007343 */ /* 0x00cfea0003c00000 */
.L_x_114:
[----:B------:R-:W-:Y:S01]  /*63c0*/  SHF.L.U32 R20, R40, 0x10, RZ ;  /* 0x0000001028147819 */ /* 0x000fe200000006ff */
[----:B------:R-:W-:Y:S05]  /*63d0*/  WARPSYNC.ALL ;  /* 0x0000000000007948 */ /* 0x000fea0003800000 */
[----:B------:R-:W-:Y:S01]  /*63e0*/  R2UR UR4, R34 ;  /* 0x00000000220472ca */ /* 0x000fe200000e0000 */
[----:B------:R-:W-:Y:S01]  /*63f0*/  BSSY.RECONVERGENT B0, `(.L_x_115) ;  /* 0x0000056000007945 */ /* 0x000fe20003800200 */
[----:B------:R-:W-:Y:S02]  /*6400*/  LOP3.LUT R21, R40, 0xffff0000, RZ, 0xc0, !PT ;  /* 0xffff000028157812 */ /* 0x000fe400078ec0ff */
[----:B------:R-:W-:Y:S02]  /*6410*/  LOP3.LUT R36, R41, 0xffff0000, RZ, 0xc0, !PT ;  /* 0xffff000029247812 */ /* 0x000fe400078ec0ff */
[----:B------:R-:W-:Y:S02]  /*6420*/  SHF.L.U32 R37, R43, 0x10, RZ ;  /* 0x000000102b257819 */ /* 0x000fe400000006ff */
[----:B------:R-:W-:Y:S02]  /*6430*/  MOV R81, 0x10 ;  /* 0x0000001000517802 */ /* 0x000fe40000000f00 */
[----:B------:R-:W-:Y:S02]  /*6440*/  LOP3.LUT P6, RZ, R65, 0x40, RZ, 0xc0, !PT ;  /* 0x0000004041ff7812 */ /* 0x000fe400078cc0ff */
[----:B------:R-:W-:Y:S01]  /*6450*/  ISETP.NE.AND P0, PT, R72, RZ, PT ;  /* 0x000000ff4800720c */ /* 0x000fe20003f05270 */
[----:B------:R-:W2:Y:S01]  /*6460*/  LDTM.x16 R4, tmem[UR4] ;  /* 0x00000004000479ee */ /* 0x000ea20008240000 */
[----:B------:R-:W-:Y:S04]  /*6470*/  SEL R81, R81, 0xfffffff0, !P6 ;  /* 0xfffffff051517807 */ /* 0x000fe80007000000 */
[----:B------:R-:W-:Y:S01]  /*6480*/  IADD3 R79, PT, PT, R82, R81, RZ ;  /* 0x00000051524f7210 */ /* 0x000fe20007ffe0ff */
[C---:B--2---:R-:W-:Y:S01]  /*6490*/  FMUL R0, R32.reuse, R4 ;  /* 0x0000000420007220 */ /* 0x044fe20000400000 */
[C---:B---3--:R-:W-:Y:S01]  /*64a0*/  FMUL R2, R32.reuse, R5 ;  /* 0x0000000520027220 */ /* 0x048fe20000400000 */
[C---:B-1----:R-:W-:Y:S01]  /*64b0*/  FMUL R3, R32.reuse, R6 ;  /* 0x0000000620037220 */ /* 0x042fe20000400000 */
[----:B------:R-:W-:Y:S01]  /*64c0*/  FMUL R7, R32, R7 ;  /* 0x0000000720077220 */ /* 0x000fe20000400000 */
[----:B------:R-:W-:Y:S01]  /*64d0*/  FFMA R0, R35, R20, R0 ;  /* 0x0000001423007223 */ /* 0x000fe20000000000 */
[----:B------:R-:W-:Y:S01]  /*64e0*/  SHF.L.U32 R20, R41, 0x10, RZ ;  /* 0x0000001029147819 */ /* 0x000fe200000006ff */
[C---:B------:R-:W-:Y:S01]  /*64f0*/  FFMA R2, R35.reuse, R21, R2 ;  /* 0x0000001523027223 */ /* 0x040fe20000000002 */
[----:B------:R-:W-:Y:S01]  /*6500*/  SHF.L.U32 R21, R42, 0x10, RZ ;  /* 0x000000102a157819 */ /* 0x000fe200000006ff */
[C---:B------:R-:W-:Y:S01]  /*6510*/  FMUL R4, R32.reuse, R8 ;  /* 0x0000000820047220 */ /* 0x040fe20000400000 */
[----:B------:R-:W-:Y:S01]  /*6520*/  FMUL R5, R32, R9 ;  /* 0x0000000920057220 */ /* 0x000fe20000400000 */
[C---:B------:R-:W-:Y:S01]  /*6530*/  FFMA R3, R35.reuse, R20, R3 ;  /* 0x0000001423037223 */ /* 0x040fe20000000003 */
[----:B------:R-:W-:Y:S01]  /*6540*/  LOP3.LUT R20, R42, 0xffff0000, RZ, 0xc0, !PT ;  /* 0xffff00002a147812 */ /* 0x000fe200078ec0ff */
[----:B------:R-:W-:Y:S01]  /*6550*/  FFMA R7, R35, R36, R7 ;  /* 0x0000002423077223 */ /* 0x000fe20000000007 */
[----:B------:R-:W-:Y:S01]  /*6560*/  LOP3.LUT R36, R43, 0xffff0000, RZ, 0xc0, !PT ;  /* 0xffff00002b247812 */ /* 0x000fe200078ec0ff */
[----:B------:R-:W-:Y:S01]  /*6570*/  FMUL R6, R32, R10 ;  /* 0x0000000a20067220 */ /* 0x000fe20000400000 */
[----:B------:R-:W-:Y:S01]  /*6580*/  F2FP.BF16.F32.PACK_AB R44, R2, R0 ;  /* 0x00000000022c723e */ /* 0x000fe200000010ff */
[----:B------:R-:W-:Y:S01]  /*6590*/  FMUL R11, R32, R11 ;  /* 0x0000000b200b7220 */ /* 0x000fe20000400000 */
[----:B------:R-:W-:Y:S01]  /*65a0*/  F2FP.BF16.F32.PACK_AB R45, R7, R3 ;  /* 0x00000003072d723e */ /* 0x000fe200000010ff */
[C---:B------:R-:W-:Y:S01]  /*65b0*/  FFMA R4, R35.reuse, R21, R4 ;  /* 0x0000001523047223 */ /* 0x040fe20000000004 */
[C---:B------:R-:W-:Y:S01]  /*65c0*/  FFMA R5, R35.reuse, R20, R5 ;  /* 0x0000001423057223 */ /* 0x040fe20000000005 */
[C---:B------:R-:W-:Y:S01]  /*65d0*/  FFMA R6, R35.reuse, R37, R6 ;  /* 0x0000002523067223 */ /* 0x040fe20000000006 */
[----:B------:R-:W-:Y:S01]  /*65e0*/  SHF.L.U32 R20, R48, 0x10, RZ ;  /* 0x0000001030147819 */ /* 0x000fe200000006ff */
[----:B------:R-:W-:Y:S01]  /*65f0*/  FFMA R11, R35, R36, R11 ;  /* 0x00000024230b7223 */ /* 0x000fe2000000000b */
[----:B------:R-:W-:Y:S01]  /*6600*/  FMUL R8, R32, R12 ;  /* 0x0000000c20087220 */ /* 0x000fe20000400000 */
[----:B------:R-:W-:Y:S01]  /*6610*/  LOP3.LUT R36, R48, 0xffff0000, RZ, 0xc0, !PT ;  /* 0xffff000030247812 */ /* 0x000fe200078ec0ff */
[C---:B------:R-:W-:Y:S01]  /*6620*/  FMUL R9, R32.reuse, R13 ;  /* 0x0000000d20097220 */ /* 0x040fe20000400000 */
[----:B------:R-:W-:Y:S01]  /*6630*/  SHF.L.U32 R21, R49, 0x10, RZ ;  /* 0x0000001031157819 */ /* 0x000fe200000006ff */
[C---:B------:R-:W-:Y:S01]  /*6640*/  FMUL R10, R32.reuse, R14 ;  /* 0x0000000e200a7220 */ /* 0x040fe20000400000 */
[----:B------:R-:W-:Y:S01]  /*6650*/  FFMA R8, R35, R20, R8 ;  /* 0x0000001423087223 */ /* 0x000fe20000000008 */
[----:B------:R-:W-:Y:S01]  /*6660*/  LOP3.LUT R20, R49, 0xffff0000, RZ, 0xc0, !PT ;  /* 0xffff000031147812 */ /* 0x000fe200078ec0ff */
[C---:B------:R-:W-:Y:S01]  /*6670*/  FFMA R9, R35.reuse, R36, R9 ;  /* 0x0000002423097223 */ /* 0x040fe20000000009 */
[----:B------:R-:W-:Y:S01]  /*6680*/  FMUL R15, R32, R15 ;  /* 0x0000000f200f7220 */ /* 0x000fe20000400000 */
[C---:B------:R-:W-:Y:S01]  /*6690*/  FFMA R10, R35.reuse, R21, R10 ;  /* 0x00000015230a7223 */ /* 0x040fe2000000000a */
[----:B------:R-:W-:Y:S01]  /*66a0*/  SHF.L.U32 R21, R50, 0x10, RZ ;  /* 0x0000001032157819 */ /* 0x000fe200000006ff */
[----:B------:R-:W-:Y:S01]  /*66b0*/  FMUL R12, R32, R16 ;  /* 0x00000010200c7220 */ /* 0x000fe20000400000 */
[----:B------:R-:W-:Y:S01]  /*66c0*/  LOP3.LUT R36, R50, 0xffff0000, RZ, 0xc0, !PT ;  /* 0xffff000032247812 */ /* 0x000fe200078ec0ff */
[----:B------:R-:W-:Y:S01]  /*66d0*/  FFMA R15, R35, R20, R15 ;  /* 0x00000014230f7223 */ /* 0x000fe2000000000f */
[C---:B------:R-:W-:Y:S01]  /*66e0*/  FMUL R13, R32.reuse, R17 ;  /* 0x00000011200d7220 */ /* 0x040fe20000400000 */
[C---:B------:R-:W-:Y:S01]  /*66f0*/  SHF.L.U32 R37, R51.reuse, 0x10, RZ ;  /* 0x0000001033257819 */ /* 0x040fe200000006ff */
[C---:B------:R-:W-:Y:S01]  /*6700*/  FMUL R14, R32.reuse, R18 ;  /* 0x00000012200e7220 */ /* 0x040fe20000400000 */
[----:B------:R-:W-:Y:S01]  /*6710*/  LOP3.LUT R20, R51, 0xffff0000, RZ, 0xc0, !PT ;  /* 0xffff000033147812 */ /* 0x000fe200078ec0ff */
[----:B------:R-:W-:Y:S01]  /*6720*/  FMUL R19, R32, R19 ;  /* 0x0000001320137220 */ /* 0x000fe20000400000 */
[----:B------:R-:W-:Y:S01]  /*6730*/  F2FP.BF16.F32.PACK_AB R46, R5, R4 ;  /* 0x00000004052e723e */ /* 0x000fe200000010ff */
[----:B------:R-:W-:Y:S01]  /*6740*/  FFMA R12, R35, R21, R12 ;  /* 0x00000015230c7223 */ /* 0x000fe2000000000c */
[----:B------:R-:W-:Y:S01]  /*6750*/  F2FP.BF16.F32.PACK_AB R47, R11, R6 ;  /* 0x000000060b2f723e */ /* 0x000fe200000010ff */
[C---:B------:R-:W-:Y:S01]  /*6760*/  FFMA R13, R35.reuse, R36, R13 ;  /* 0x00000024230d7223 */ /* 0x040fe2000000000d */
[C---:B------:R-:W-:Y:S01]  /*6770*/  FFMA R14, R35.reuse, R37, R14 ;  /* 0x00000025230e7223 */ /* 0x040fe2000000000e */
[----:B------:R-:W-:Y:S01]  /*6780*/  FFMA R19, R35, R20, R19 ;  /* 0x0000001423137223 */ /* 0x000fe20000000013 */
[----:B------:R-:W-:Y:S01]  /*6790*/  F2FP.BF16.F32.PACK_AB R84, R9, R8 ;  /* 0x000000080954723e */ /* 0x000fe200000010ff */
[----:B------:R1:W-:Y:S01]  /*67a0*/  STS.128 [R77+UR48+0x200], R44 ;  /* 0x0002002c4d007988 */ /* 0x0003e20008000c30 */
[----:B------:R-:W-:Y:S02]  /*67b0*/  F2FP.BF16.F32.PACK_AB R85, R15, R10 ;  /* 0x0000000a0f55723e */ /* 0x000fe400000010ff */
[----:B------:R-:W-:Y:S02]  /*67c0*/  F2FP.BF16.F32.PACK_AB R86, R13, R12 ;  /* 0x0000000c0d56723e */ /* 0x000fe400000010ff */
[----:B------:R-:W-:Y:S05]  /*67d0*/  F2FP.BF16.F32.PACK_AB R87, R19, R14 ;  /* 0x0000000e1357723e */ /* 0x000fea00000010ff */
[----:B------:R1:W-:Y:S01]  /*67e0*/  STS.128 [R79+0x200], R84 ;  /* 0x000200544f007388 */ /* 0x0003e20000000c00 */
[----:B------:R-:W-:Y:S01]  /*67f0*/  @!PT LDS RZ, [RZ] ;  /* 0x00000000fffff984 */ /* 0x000fe20000000800 */
[----:B------:R-:W-:Y:S01]  /*6800*/  @!PT LDS RZ, [RZ] ;  /* 0x00000000fffff984 */ /* 0x000fe20000000800 */
[----:B------:R-:W-:Y:S01]  /*6810*/  @!PT LDS RZ, [RZ] ;  /* 0x00000000fffff984 */ /* 0x000fe20000000800 */
[----:B------:R-:W-:Y:S01]  /*6820*/  @!PT LDS RZ, [RZ] ;  /* 0x00000000fffff984 */ /* 0x000fe20000000800 */
[----:B------:R2:W-:Y:S07]  /*6830*/  MEMBAR.ALL.CTA ;  /* 0x0000000000007992 */ /* 0x0005ee0000008000 */
[----:B--2---:R-:W2:Y:S02]  /*6840*/  FENCE.VIEW.ASYNC.S ;  /* 0x00000000000073c6 */ /* 0x004ea40000000000 */
[----:B--2---:R-:W-:Y:S06]  /*6850*/  BAR.SYNC.DEFER_BLOCKING 0x1, 0x80 ;  /* 0x0042000000007b1d */ /* 0x004fec0000010000 */
[----:B------:R-:W-:Y:S05]  /*6860*/  @P0 BRA `(.L_x_116) ;  /* 0x0000000000380947 */ /* 0x000fea0003800000 */
[----:B------:R-:W-:Y:S02]  /*6870*/  UIADD3 UR4, UPT, UPT, UR48, 0x200, URZ ;  /* 0x0000020030047890 */ /* 0x000fe4000fffe0ff */
[----:B------:R-:W-:Y:S01]  /*6880*/  UIADD3 UR8, UP0, UPT, UR52, 0x680, URZ ;  /* 0x0000068034087890 */ /* 0x000fe2000ff1e0ff */
[----:B------:R-:W-:Y:S01]  /*6890*/  UMOV UR43, UR36 ;  /* 0x00000024002b7c82 */ /* 0x000fe20008000000 */
[----:B------:R-:W-:Y:S02]  /*68a0*/  UIADD3 UR5, UPT, UPT, UR41, 0x40, URZ ;  /* 0x0000004029057890 */ /* 0x000fe4000fffe0ff */
[----:B------:R-:W-:Y:S01]  /*68b0*/  MOV R67, UR4 ;  /* 0x0000000400437c02 */ /* 0x000fe20008000f00 */
[----:B------:R-:W-:Y:S02]  /*68c0*/  UIADD3.X UR9, UPT, UPT, URZ, UR53, URZ, UP0, !UPT ;  /* 0x00000035ff097290 */ /* 0x000fe400087fe4ff */
[----:B------:R-:W-:Y:S01]  /*68d0*/  UIADD3 UR4, UPT, UPT, UR48, 0xa00, URZ ;  /* 0x00000a0030047890 */ /* 0x000fe2000fffe0ff */
[----:B------:R-:W-:Y:S01]  /*68e0*/  R2UR UR40, R67 ;  /* 0x00000000432872ca */ /* 0x000fe200000e0000 */
[----:B------:R-:W-:Y:S01]  /*68f0*/  UMOV UR6, UR42 ;  /* 0x0000002a00067c82 */ /* 0x000fe20008000000 */
[----:B------:R-:W-:Y:S11]  /*6900*/  UMOV UR7, UR36 ;  /* 0x0000002400077c82 */ /* 0x000ff60008000000 */
[----:B------:R2:W-:Y:S01]  /*6910*/  UTMASTG.3D [UR40], [UR8] ;  /* 0x00000028080073b5 */ /* 0x0005e20008010000 */
[----:B------:R2:W-:Y:S01]  /*6920*/  UTMASTG.3D [UR4], [UR8] ;  /* 0x00000004080073b5 */ /* 0x0005e20008010000 */
[----:B------:R0:W-:Y:S01]  /*6930*/  UTMACMDFLUSH ;  /* 0x00000000000079b7 */ /* 0x0001e20000000000 */
[----:B--2---:R-:W-:Y:S04]  /*6940*/  DEPBAR.LE SB0, 0x1 ;  /* 0x000080400000791a */ /* 0x004fe80000000000 */
.L_x_116:
[----:B------:R-:W-:Y:S05]  /*6950*/  BSYNC.RECONVERGENT B0 ;  /* 0x0000000000007941 */ /* 0x000fea0003800200 */
.L_x_115:
[----:B------:R-:W-:Y:S01]  /*6960*/  BAR.SYNC.DEFER_BLOCKING 0x1, 0x80 ;  /* 0x0042000000007b1d */ /* 0x000fe20000010000 */
[----:B------:R-:W-:Y:S01]  /*6970*/  ISETP.NE.AND P1, PT, R78, RZ, PT ;  /* 0x000000ff4e00720c */ /* 0x000fe20003f25270 */
[----:B------:R-:W-:Y:S01]  /*6980*/  UISETP.NE.AND UP0, UPT, UR49, URZ, UPT ;  /* 0x000000ff3100728c */ /* 0x000fe2000bf05270 */
[----:B------:R-:W-:Y:S11]  /*6990*/  LEA R3, R38, UR48, 0x3 ;  /* 0x0000003026037c11 */ /* 0x000ff6000f8e18ff */
[----:B------:R-:W-:Y:S01]  /*69a0*/  @P1 SHF.L.U32 R2, R71, 0x1f, RZ ;  /* 0x0000001f47021819 */ /* 0x000fe200000006ff */
[----:B------:R-:W-:Y:S06]  /*69b0*/  BRA.U !UP0, `(.L_x_117) ;  /* 0x0000000108247547 */ /* 0x000fec000b800000 */
[----:B------:R-:W-:Y:S01]  /*69c0*/  IMAD.U32 R5, RZ, RZ, UR51 ;  /* 0x00000033ff057e24 */ /* 0x000fe2000f8e00ff */
[----:B------:R-:W-:Y:S01]  /*69d0*/  MOV R0, UR37 ;  /* 0x0000002500007c02 */ /* 0x000fe20008000f00 */
[----:B------:R-:W-:Y:S03]  /*69e0*/  UIADD3 UR51, UPT, UPT, UR51, 0x1, URZ ;  /* 0x0000000133337890 */ /* 0x000fe6000fffe0ff */
[----:B------:R-:W-:Y:S01]  /*69f0*/  @P1 LEA R5, R5, UR48, 0x3 ;  /* 0x0000003005051c11 */ /* 0x000fe2000f8e18ff */
[----:B------:R-:W-:Y:S04]  /*6a00*/  UISETP.NE.AND UP0, UPT, UR51, 0x4, UPT ;  /* 0x000000043300788c */ /* 0x000fe8000bf05270 */
[----:B------:R-:W-:Y:S01]  /*6a10*/  @P1 VIADD R5, R5, 0x50 ;  /* 0x0000005005051836 */ /* 0x000fe20000000000 */
[----:B------:R-:W-:Y:S04]  /*6a20*/  USEL UR51, UR51, URZ, UP0 ;  /* 0x000000ff33337287 */ /* 0x000fe80008000000 */
[----:B------:R-:W-:Y:S04]  /*6a30*/  @P1 PRMT R0, R0, 0x654, R5 ;  /* 0x0000065400001816 */ /* 0x000fe80000000005 */
[----:B------:R2:W-:Y:S04]  /*6a40*/  @P1 SYNCS.ARRIVE.TRANS64.RED.A1T0 RZ, [R0+URZ], RZ ;  /* 0x000000ff00ff19a7 */ /* 0x0005e800081004ff */
.L_x_117:
[----:B------:R-:W3:Y:S01]  /*6a50*/  @P1 SYNCS.PHASECHK.TRANS64.TRYWAIT P0, [R3+URZ+0x30], R2 ;  /* 0x00003002030015a7 */ /* 0x000ee200080011ff */
[----:B------:R-:W-:Y:S01]  /*6a60*/  BSSY B1, `(.L_x_118) ;  /* 0x0000012000017945 */ /* 0x000fe20003800000 */
[----:B---3--:R-:W-:Y:S03]  /*6a70*/  @P1 SEL R39, RZ, 0x1, !P0 ;  /* 0x00000001ff271807 */ /* 0x008fe60004000000 */
[----:B------:R-:W-:Y:S05]  /*6a80*/  @!P1 BRA `(.L_x_119) ;  /* 0x00000000003c9947 */ /* 0x000fea0003800000 */
[----:B------:R-:W-:Y:S01]  /*6a90*/  ISETP.NE.AND P1, PT, R80, RZ, PT ;  /* 0x000000ff5000720c */ /* 0x000fe20003f25270 */
[----:B------:R-:W-:Y:S01]  /*6aa0*/  BSSY B0, `(.L_x_120) ;  /* 0x0000009000007945 */ /* 0x000fe20003800000 */
[----:B------:R-:W-:Y:S11]  /*6ab0*/  ISETP.NE.AND P0, PT, R39, RZ, PT ;  /* 0x000000ff2700720c */ /* 0x000ff60003f05270 */
[----:B------:R-:W-:Y:S05]  /*6ac0*/  @P1 IMAD R4, R38, 0x1000, R77 ;  /* 0x0000100026041824 */ /* 0x000fea00078e024d */
[----:B------:R-:W-:Y:S05]  /*6ad0*/  @P1 IADD3 R2, PT, PT, R4, UR48, RZ ;  /* 0x0000003004021c10 */ /* 0x000fea000fffe0ff */
[----:B------:R-:W-:Y:S01]  /*6ae0*/  @P1 IMAD.IADD R2, R81, 0x1, R2 ;  /* 0x0000000151021824 */ /* 0x000fe200078e0202 */
[----:B------:R-:W-:Y:S06]  /*6af0*/  @P0 BRA `(.L_x_121) ;  /* 0x00000000000c0947 */ /* 0x000fec0003800000 */
[----:B--2---:R-:W-:Y:S04]  /*6b00*/  SHF.L.U32 R0, R71, 0x1f, RZ ;  /* 0x0000001f47007819 */ /* 0x004fe800000006ff */
[----:B------:R-:W2:Y:S02]  /*6b10*/  SYNCS.PHASECHK.TRANS64.TRYWAIT P0, [R3+URZ+0x30], R0 ;  /* 0x00003000030075a7 */ /* 0x000ea400080011ff */
[----:B--2---:R-:W-:Y:S05]  /*6b20*/  @!P0 BRA `(.L_x_122) ;  /* 0x0000002400f48947 */ /* 0x004fea0003800000 */
.L_x_121:
[----:B------:R-:W-:Y:S05]  /*6b30*/  BSYNC B0 ;  /* 0x0000000000007941 */ /* 0x000fea0003800000 */
.L_x_120:
[----:B------:R-:W-:Y:S02]  /*6b40*/  ISETP.NE.AND P0, PT, R80, RZ, PT ;  /* 0x000000ff5000720c */ /* 0x000fe40003f05270 */
[----:B------:R-:W-:Y:S11]  /*6b50*/  IADD3 R38, PT, PT, R38, 0x1, RZ ;  /* 0x0000000126267810 */ /* 0x000ff60007ffe0ff */
[----:B------:R3:W4:Y:S04]  /*6b60*/  @P0 LDS.128 R40, [R4+UR48+0x200] ;  /* 0x0002003004280984 */ /* 0x0007280008000c00 */
[----:B------:R3:W1:Y:S02]  /*6b70*/  @P0 LDS.128 R48, [R2+0x200] ;  /* 0x0002000002300984 */ /* 0x0006640000000c00 */
.L_x_119:
[----:B------:R-:W-:Y:S05]  /*6b80*/  BSYNC B1 ;  /* 0x0000000000017941 */ /* 0x000fea0003800000 */
.L_x_118:
[----:B--2---:R-:W-:Y:S05]  /*6b90*/  VIADD R3, R34, 0x10 ;  /* 0x0000001022037836 */ /* 0x004fea0000000000 */
[----:B------:R-:W-:Y:S04]  /*6ba0*/  SHF.R.U32.HI R3, RZ, 0x15, R3 ;  /* 0x00000015ff037819 */ /* 0x000fe80000011603 */
[----:B------:R-:W-:Y:S11]  /*6bb0*/  LOP3.LUT P0, RZ, R3, 0x3, R66, 0x48, !PT ;  /* 0x0000000303ff7812 */ /* 0x000ff60007804842 */
[----:B------:R-:W-:Y:S02]  /*6bc0*/  @!UPT UIADD3 URZ, UPT, UPT, URZ, URZ, URZ ;  /* 0x000000fffffff290 */ /* 0x000fe4000fffe0ff */
[----:B------:R-:W-:Y:S05]  /*6bd0*/  @!P0 BRA `(.L_x_123) ;  /* 0x0000000000408947 */ /* 0x000fea0003800000 */
[----:B------:R-:W2:Y:S01]  /*6be0*/  LDCU.64 UR8, c[0x4][0x70] ;  /* 0x01000e00ff0877ac */ /* 0x000ea20008000a00 */
[----:B------:R-:W-:Y:S01]  /*6bf0*/  MOV R3, 0x0 ;  /* 0x0000000000037802 */ /* 0x000fe20000000f00 */
[----:B------:R-:W-:Y:S02]  /*6c00*/  HFMA2 R12, -RZ, RZ, 0, 5.9604644775390625e-08 ;  /* 0x00000001ff0c7431 */ /* 0x000fe400000001ff */
[----:B------:R-:W-:Y:S02]  /*6c10*/  IMAD.MOV.U32 R8, RZ, RZ, 0x192 ;  /* 0x00000192ff087424 */ /* 0x000fe400078e00ff */
[----:B------:R-:W-:Y:S01]  /*6c20*/  IMAD.MOV.U32 R13, RZ, RZ, RZ ;  /* 0x000000ffff0d7224 */ /* 0x000fe200078e00ff */
[----:B------:R-:W5:Y:S01]  /*6c30*/  LDCU.64 UR6, c[0x4][0x78] ;  /* 0x01000f00ff0677ac */ /* 0x000f620008000a00 */
[----:B---3--:R-:W3:Y:S01]  /*6c40*/  LDC.64 R2, c[0x4][R3] ;  /* 0x0100000003027b82 */ /* 0x008ee20000000a00 */
[----:B------:R-:W4:Y:S01]  /*6c50*/  LDCU.64 UR4, c[0x4][0x10] ;  /* 0x01000200ff0477ac */ /* 0x000f220008000a00 */
[----:B--2---:R-:W-:Y:S01]  /*6c60*/  MOV R5, UR9 ;  /* 0x0000000900057c02 */ /* 0x004fe20008000f00 */
[----:B------:R-:W-:Y:S01]  /*6c70*/  IMAD.U32 R4, RZ, RZ, UR8 ;  /* 0x00000008ff047e24 */ /* 0x000fe2000f8e00ff */
[----:B-----5:R-:W-:Y:S01]  /*6c80*/  MOV R7, UR7 ;  /* 0x0000000700077c02 */ /* 0x020fe20008000f00 */
[----:B------:R-:W-:Y:S01]  /*6c90*/  IMAD.U32 R6, RZ, RZ, UR6 ;  /* 0x00000006ff067e24 */ /* 0x000fe2000f8e00ff */
[----:B----4-:R-:W-:Y:S01]  /*6ca0*/  MOV R11, UR5 ;  /* 0x00000005000b7c02 */ /* 0x010fe20008000f00 */
[----:B------:R-:W-:Y:S02]  /*6cb0*/  IMAD.U32 R10, RZ, RZ, UR4 ;  /* 0x00000004ff0a7e24 */ /* 0x000fe4000f8e00ff */
[----:B------:R-:W-:Y:S07]  /*6cc0*/  LEPC R20, `(.L_x_123) ;  /* 0x000000001014794e */ /* 0x000fee0000000000 */
[----:B-1-3--:R-:W-:Y:S05]  /*6cd0*/  CALL.ABS.NOINC R2 ;  /* 0x0000000002007343 */ /* 0x00afea0003c00000 */
.L_x_123:
[----:B----4-:R-:W-:Y:S01]  /*6ce0*/  SHF.L.U32 R20, R40, 0x10, RZ ;  /* 0x0000001028147819 */ /* 0x010fe200000006ff */
[----:B------:R-:W-:Y:S05]  /*6cf0*/  WARPSYNC.ALL ;  /* 0x0000000000007948 */ /* 0x000fea0003800000 */
[----:B------:R-:W-:Y:S01]  /*6d00*/  R2UR UR4, R34 ;  /* 0x00000000220472ca */ /* 0x000fe200000e0000 */
[----:B------:R-:W-:Y:S01]  /*6d10*/  BSSY.RECONVERGENT B0, `(.L_x_124) ;  /* 0x000005a000007945 */ /* 0x000fe20003800200 */
[----:B------:R-:W-:Y:S02]  /*6d20*/  LOP3.LUT R21, R40, 0xffff0000, RZ, 0xc0, !PT ;  /* 0xffff000028157812 */ /* 0x000fe400078ec0ff */
[----:B------:R-:W-:Y:S02]  /*6d30*/  LOP3.LUT R36, R41, 0xffff0000, RZ, 0xc0, !PT ;  /* 0xffff000029247812 */ /* 0x000fe400078ec0ff */
[----:B-1----:R-:W-:Y:S02]  /*6d40*/  SHF.L.U32 R37, R48, 0x10, RZ ;  /* 0x0000001030257819 */ /* 0x002fe400000006ff */
[----:B------:R-:W-:Y:S02]  /*6d50*/  ISETP.NE.AND P6, PT, R78, RZ, PT ;  /* 0x000000ff4e00720c */ /* 0x000fe40003fc5270 */
[----:B------:R-:W-:Y:S02]  /*6d60*/  ISETP.NE.AND P0, PT, R72, RZ, PT ;  /* 0x000000ff4800720c */ /* 0x000fe40003f05270 */
[----:B------:R-:W-:Y:S01]  /*6d70*/  MOV R82, UR51 ;  /* 0x0000003300527c02 */ /* 0x000fe20008000f00 */
[----:B---3--:R-:W1:Y:S01]  /*6d80*/  LDTM.x16 R4, tmem[UR4+0x10] ;  /* 0x00001004000479ee */ /* 0x008e620008240000 */
[----:B------:R-:W-:Y:S07]  /*6d90*/  MOV R83, UR37 ;  /* 0x0000002500537c02 */ /* 0x000fee0008000f00 */
[----:B------:R-:W-:Y:S02]  /*6da0*/  @P6 LEA R82, R82, UR48, 0x3 ;  /* 0x0000003052526c11 */ /* 0x000fe4000f8e18ff */
[----:B------:R-:W-:Y:S02]  /*6db0*/  @P6 SHF.L.U32 R88, R71, 0x1f, RZ ;  /* 0x0000001f47586819 */ /* 0x000fe400000006ff */
[----:B------:R-:W-:Y:S04]  /*6dc0*/  @P6 IADD3 R82, PT, PT, R82, 0x50, RZ ;  /* 0x0000005052526810 */ /* 0x000fe80007ffe0ff */
[----:B------:R-:W-:Y:S02]  /*6dd0*/  @P6 PRMT R82, R83, 0x654, R82 ;  /* 0x0000065453526816 */ /* 0x000fe40000000052 */
[----:B------:R-:W-:Y:S01]  /*6de0*/  LEA R83, R38, UR48, 0x3 ;  /* 0x0000003026537c11 */ /* 0x000fe2000f8e18ff */
[C---:B-1----:R-:W-:Y:S01]  /*6df0*/  FMUL R0, R32.reuse, R4 ;  /* 0x0000000420007220 */ /* 0x042fe20000400000 */
[C---:B------:R-:W-:Y:S01]  /*6e00*/  FMUL R2, R32.reuse, R5 ;  /* 0x0000000520027220 */ /* 0x040fe20000400000 */
[C---:B------:R-:W-:Y:S01]  /*6e10*/  FMUL R3, R32.reuse, R6 ;  /* 0x0000000620037220 */ /* 0x040fe20000400000 */
[C---:B------:R-:W-:Y:S01]  /*6e20*/  FMUL R7, R32.reuse, R7 ;  /* 0x0000000720077220 */ /* 0x040fe20000400000 */
[----:B------:R-:W-:Y:S01]  /*6e30*/  FFMA R0, R35, R20, R0 ;  /* 0x0000001423007223 */ /* 0x000fe20000000000 */
[----:B------:R-:W-:Y:S01]  /*6e40*/  SHF.L.U32 R20, R41, 0x10, RZ ;  /* 0x0000001029147819 */ /* 0x000fe200000006ff */
[----:B------:R-:W-:Y:S01]  /*6e50*/  FFMA R2, R35, R21, R2 ;  /* 0x0000001523027223 */ /* 0x000fe20000000002 */
[----:B------:R-:W-:Y:S01]  /*6e60*/  SHF.L.U32 R21, R43, 0x10, RZ ;  /* 0x000000102b157819 */ /* 0x000fe200000006ff */
[C---:B------:R-:W-:Y:S01]  /*6e70*/  FMUL R4, R32.reuse, R8 ;  /* 0x0000000820047220 */ /* 0x040fe20000400000 */
[----:B------:R-:W-:Y:S01]  /*6e80*/  FMUL R5, R32, R9 ;  /* 0x0000000920057220 */ /* 0x000fe20000400000 */
[C---:B------:R-:W-:Y:S01]  /*6e90*/  FFMA R3, R35.reuse, R20, R3 ;  /* 0x0000001423037223 */ /* 0x040fe20000000003 */
[----:B------:R-:W-:Y:S01]  /*6ea0*/  SHF.L.U32 R20, R42, 0x10, RZ ;  /* 0x000000102a147819 */ /* 0x000fe200000006ff */
[----:B------:R-:W-:Y:S01]  /*6eb0*/  FFMA R7, R35, R36, R7 ;  /* 0x0000002423077223 */ /* 0x000fe20000000007 */
[----:B------:R-:W-:Y:S01]  /*6ec0*/  LOP3.LUT R36, R43, 0xffff0000, RZ, 0xc0, !PT ;  /* 0xffff00002b247812 */ /* 0x000fe200078ec0ff */
[----:B------:R-:W-:Y:S01]  /*6ed0*/  FMUL R6, R32, R10 ;  /* 0x0000000a20067220 */ /* 0x000fe20000400000 */
[----:B------:R-:W-:Y:S01]  /*6ee0*/  F2FP.BF16.F32.PACK_AB R44, R2, R0 ;  /* 0x00000000022c723e */ /* 0x000fe200000010ff */
[C---:B------:R-:W-:Y:S01]  /*6ef0*/  FFMA R4, R35.reuse, R20, R4 ;  /* 0x0000001423047223 */ /* 0x040fe20000000004 */
[----:B------:R-:W-:Y:S01]  /*6f00*/  LOP3.LUT R20, R42, 0xffff0000, RZ, 0xc0, !PT ;  /* 0xffff00002a147812 */ /* 0x000fe200078ec0ff */
[C---:B------:R-:W-:Y:S01]  /*6f10*/  FMUL R11, R32.reuse, R11 ;  /* 0x0000000b200b7220 */ /* 0x040fe20000400000 */
[C---:B------:R-:W-:Y:S01]  /*6f20*/  FMUL R8, R32.reuse, R12 ;  /* 0x0000000c20087220 */ /* 0x040fe20000400000 */
[C---:B------:R-:W-:Y:S01]  /*6f30*/  FMUL R9, R32.reuse, R13 ;  /* 0x0000000d20097220 */ /* 0x040fe20000400000 */
[----:B------:R-:W-:Y:S01]  /*6f40*/  FMUL R10, R32, R14 ;  /* 0x0000000e200a7220 */ /* 0x000fe20000400000 */
[C---:B------:R-:W-:Y:S01]  /*6f50*/  FFMA R5, R35.reuse, R20, R5 ;  /* 0x0000001423057223 */ /* 0x040fe20000000005 */
[----:B------:R-:W-:Y:S01]  /*6f60*/  LOP3.LUT R20, R48, 0xffff0000, RZ, 0xc0, !PT ;  /* 0xffff000030147812 */ /* 0x000fe200078ec0ff */
[C---:B------:R-:W-:Y:S01]  /*6f70*/  FFMA R6, R35.reuse, R21, R6 ;  /* 0x0000001523067223 */ /* 0x040fe20000000006 */
[C---:B------:R-:W-:Y:S01]  /*6f80*/  FFMA R11, R35.reuse, R36, R11 ;  /* 0x00000024230b7223 */ /* 0x040fe2000000000b */
[----:B------:R-:W-:Y:S01]  /*6f90*/  FFMA R8, R35, R37, R8 ;  /* 0x0000002523087223 */ /* 0x000fe20000000008 */
[----:B------:R-:W-:Y:S01]  /*6fa0*/  SHF.L.U32 R21, R49, 0x10, RZ ;  /* 0x0000001031157819 */ /* 0x000fe200000006ff */
[----:B------:R-:W-:Y:S01]  /*6fb0*/  FFMA R9, R35, R20, R9 ;  /* 0x0000001423097223 */ /* 0x000fe20000000009 */
[----:B------:R-:W-:Y:S01]  /*6fc0*/  LOP3.LUT R20, R49, 0xffff0000, RZ, 0xc0, !PT ;  /* 0xffff000031147812 */ /* 0x000fe200078ec0ff */
[C---:B------:R-:W-:Y:S01]  /*6fd0*/  FMUL R15, R32.reuse, R15 ;  /* 0x0000000f200f7220 */ /* 0x040fe20000400000 */
[----:B------:R-:W-:Y:S01]  /*6fe0*/  FMUL R12, R32, R16 ;  /* 0x00000010200c7220 */ /* 0x000fe20000400000 */
[C---:B------:R-:W-:Y:S01]  /*6ff0*/  FFMA R10, R35.reuse, R21, R10 ;  /* 0x00000015230a7223 */ /* 0x040fe2000000000a */
[C---:B------:R-:W-:Y:S01]  /*7000*/  SHF.L.U32 R21, R50.reuse, 0x10, RZ ;  /* 0x0000001032157819 */ /* 0x040fe200000006ff */
[----:B------:R-:W-:Y:S01]  /*7010*/  FFMA R15, R35, R20, R15 ;  /* 0x00000014230f7223 */ /* 0x000fe2000000000f */
[----:B------:R-:W-:Y:S01]  /*7020*/  LOP3.LUT R20, R50, 0xffff0000, RZ, 0xc0, !PT ;  /* 0xffff000032147812 */ /* 0x000fe200078ec0ff */
        /* <DEDUP_REMOVED lines=8> */
[----:B------:R-:W-:Y:S01]  /*70b0*/  FFMA R13, R35, R20, R13 ;  /* 0x00000014230d7223 */ /* 0x000fe2000000000d */
[----:B------:R-:W-:Y:S01]  /*70c0*/  F2FP.BF16.F32.PACK_AB R47, R11, R6 ;  /* 0x000000060b2f723e */ /* 0x000fe200000010ff */
[C---:B------:R-:W-:Y:S01]  /*70d0*/  FFMA R14, R35.reuse, R37, R14 ;  /* 0x00000025230e7223 */ /* 0x040fe2000000000e */
[----:B------:R-:W-:Y:S01]  /*70e0*/  FFMA R19, R35, R36, R19 ;  /* 0x0000002423137223 */ /* 0x000fe20000000013 */
[----:B------:R-:W-:Y:S02]  /*70f0*/  F2FP.BF16.F32.PACK_AB R84, R9, R8 ;  /* 0x000000080954723e */ /* 0x000fe400000010ff */
        /* <DEDUP_REMOVED lines=13> */
[----:B------:R-:W-:Y:S02]  /*71d0*/  UIADD3 UR12, UP0, UPT, UR52, 0x680, URZ ;  /* 0x00000680340c7890 */ /* 0x000fe4000ff1e0ff */
[----:B------:R-:W-:Y:S02]  /*71e0*/  UIADD3 UR9, UPT, UPT, UR41, 0x10, URZ ;  /* 0x0000001029097890 */ /* 0x000fe4000fffe0ff */
[----:B------:R-:W-:Y:S02]  /*71f0*/  UIADD3 UR8, UPT, UPT, UR48, 0x1200, URZ ;  /* 0x0000120030087890 */ /* 0x000fe4000fffe0ff */
[----:B------:R-:W-:Y:S01]  /*7200*/  UIADD3.X UR13, UPT, UPT, URZ, UR53, URZ, UP0, !UPT ;  /* 0x00000035ff0d7290 */ /* 0x000fe200087fe4ff */
[----:B------:R-:W-:Y:S01]  /*7210*/  UMOV UR10, UR42 ;  /* 0x0000002a000a7c82 */ /* 0x000fe20008000000 */
[----:B------:R-:W-:Y:S01]  /*7220*/  UMOV UR11, UR36 ;  /* 0x00000024000b7c82 */ /* 0x000fe20008000000 */
[----:B------:R-:W-:Y:S02]  /*7230*/  UIADD3 UR5, UPT, UPT, UR41, 0x50, URZ ;  /* 0x0000005029057890 */ /* 0x000fe4000fffe0ff */
[----:B------:R-:W-:Y:S01]  /*7240*/  UIADD3 UR4, UPT, UPT, UR48, 0x1a00, URZ ;  /* 0x00001a0030047890 */ /* 0x000fe2000fffe0ff */
[----:B------:R-:W-:Y:S03]  /*7250*/  UMOV UR6, UR42 ;  /* 0x0000002a00067c82 */ /* 0x000fe60008000000 */
[----:B------:R2:W-:Y:S01]  /*7260*/  UTMASTG.3D [UR8], [UR12] ;  /* 0x000000080c0073b5 */ /* 0x0005e20008010000 */
[----:B------:R-:W-:Y:S04]  /*7270*/  UMOV UR7, UR36 ;  /* 0x0000002400077c82 */ /* 0x000fe80008000000 */
[----:B------:R2:W-:Y:S01]  /*7280*/  UTMASTG.3D [UR4], [UR12] ;  /* 0x000000040c0073b5 */ /* 0x0005e20008010000 */
[----:B------:R0:W-:Y:S01]  /*7290*/  UTMACMDFLUSH ;  /* 0x00000000000079b7 */ /* 0x0001e20000000000 */
[----:B--2---:R-:W-:Y:S04]  /*72a0*/  DEPBAR.LE SB0, 0x1 ;  /* 0x000080400000791a */ /* 0x004fe80000000000 */
.L_x_125:
[----:B------:R-:W-:Y:S05]  /*72b0*/  BSYNC.RECONVERGENT B0 ;  /* 0x0000000000007941 */ /* 0x000fea0003800200 */
.L_x_124:
[----:B------:R-:W-:Y:S01]  /*72c0*/  BAR.SYNC.DEFER_BLOCKING 0x1, 0x80 ;  /* 0x0042000000007b1d */ /* 0x000fe20000010000 */
[----:B------:R-:W-:Y:S04]  /*72d0*/  UIADD3 UR40, UPT, UPT, UR51, 0x1, URZ ;  /* 0x0000000133287890 */ /* 0x000fe8000fffe0ff */
[----:B------:R-:W-:Y:S04]  /*72e0*/  UISETP.NE.AND UP0, UPT, UR40, 0x4, UPT ;  /* 0x000000042800788c */ /* 0x000fe8000bf05270 */
[----:B------:R-:W-:Y:S01]  /*72f0*/  USEL UR40, UR40, URZ, UP0 ;  /* 0x000000ff28287287 */ /* 0x000fe20008000000 */
[----:B------:R2:W-:Y:S01]  /*7300*/  @P6 SYNCS.ARRIVE.TRANS64.RED.A1T0 RZ, [R82+URZ], RZ ;  /* 0x000000ff52ff69a7 */ /* 0x0005e200081004ff */
[----:B------:R-:W-:Y:S01]  /*7310*/  BSSY B1, `(.L_x_126) ;  /* 0x0000013000017945 */ /* 0x000fe20003800000 */
[----:B------:R-:W3:Y:S02]  /*7320*/  @P6 SYNCS.PHASECHK.TRANS64.TRYWAIT P0, [R83+URZ+0x30], R88 ;  /* 0x00003058530065a7 */ /* 0x000ee400080011ff */
[----:B---3--:R-:W-:Y:S01]  /*7330*/  @P6 SEL R39, RZ, 0x1, !P0 ;  /* 0x00000001ff276807 */ /* 0x008fe20004000000 */
[----:B--2---:R-:W-:Y:S06]  /*7340*/  @!P6 BRA `(.L_x_127) ;  /* 0x00000000003ce947 */ /* 0x004fec0003800000 */
[----:B------:R-:W-:Y:S01]  /*7350*/  ISETP.NE.AND P1, PT, R80, RZ, PT ;  /* 0x000000ff5000720c */ /* 0x000fe20003f25270 */
[----:B------:R-:W-:Y:S01]  /*7360*/  BSSY B0, `(.L_x_128) ;  /* 0x0000009000007945 */ /* 0x000fe20003800000 */
[----:B------:R-:W-:Y:S11]  /*7370*/  ISETP.NE.AND P0, PT, R39, RZ, PT ;  /* 0x000000ff2700720c */ /* 0x000ff60003f05270 */
[----:B------:R-:W-:Y:S05]  /*7380*/  @P1 IMAD R2, R38, 0x1000, R77 ;  /* 0x0000100026021824 */ /* 0x000fea00078e024d */
[----:B------:R-:W-:Y:S05]  /*7390*/  @P1 IADD3 R0, PT, PT, R2, UR48, RZ ;  /* 0x0000003002001c10 */ /* 0x000fea000fffe0ff */
[----:B------:R-:W-:Y:S01]  /*73a0*/  @P1 IMAD.IADD R0, R81, 0x1, R0 ;  /* 0x0000000151001824 */ /* 0x000fe200078e0200 */
[----:B------:R-:W-:Y:S06]  /*73b0*/  @P0 BRA `(.L_x_129) ;  /* 0x00000000000c0947 */ /* 0x000fec0003800000 */
[----:B------:R-:W-:Y:S04]  /*73c0*/  SHF.L.U32 R4, R71, 0x1f, RZ ;  /* 0x0000001f47047819 */ /* 0x000fe800000006ff */
[----:B------:R-:W2:Y:S02]  /*73d0*/  SYNCS.PHASECHK.TRANS64.TRYWAIT P0, [R83+URZ+0x30], R4 ;  /* 0x00003004530075a7 */ /* 0x000ea400080011ff */
[----:B--2---:R-:W-:Y:S05]  /*73e0*/  @!P0 BRA `(.L_x_130) ;  /* 0x0000001c00d88947 */ /* 0x004fea0003800000 */
.L_x_129:
[----:B------:R-:W-:Y:S05]  /*73f0*/  BSYNC B0 ;  /* 0x0000000000007941 */ /* 0x000fea0003800000 */
.L_x_128:
[----:B------:R-:W-:Y:S02]  /*7400*/  ISETP.NE.AND P0, PT, R80, RZ, PT ;  /* 0x000000ff5000720c */ /* 0x000fe40003f05270 */
[----:B------:R-:W-:Y:S11]  /*7410*/  IADD3 R38, PT, PT, R38, 0x1, RZ ;  /* 0x0000000126267810 */ /* 0x000ff60007ffe0ff */
[----:B------:R3:W4:Y:S04]  /*7420*/  @P0 LDS.128 R40, [R2+UR48+0x200] ;  /* 0x0002003002280984 */ /* 0x0007280008000c00 */
[----:B------:R3:W1:Y:S02]  /*7430*/  @P0 LDS.128 R48, [R0+0x200] ;  /* 0x0002000000300984 */ /* 0x0006640000000c00 */
.L_x_127:
[----:B------:R-:W-:Y:S05]  /*7440*/  BSYNC B1 ;  /* 0x0000000000017941 */ /* 0x000fea0003800000 */
.L_x_126:
[----:B------:R-:W-:Y:S05]  /*7450*/  VIADD R3, R34, 0x20 ;  /* 0x0000002022037836 */ /* 0x000fea0000000000 */
[----:B------:R-:W-:Y:S04]  /*7460*/  SHF.R.U32.HI R3, RZ, 0x15, R3 ;  /* 0x00000015ff037819 */ /* 0x000fe80000011603 */
[----:B------:R-:W-:Y:S11]  /*7470*/  LOP3.LUT P0, RZ, R3, 0x3, R66, 0x48, !PT ;  /* 0x0000000303ff7812 */ /* 0x000ff60007804842 */
[----:B------:R-:W-:Y:S02]  /*7480*/  @!UPT UIADD3 URZ, UPT, UPT, URZ, URZ, URZ ;  /* 0x000000fffffff290 */ /* 0x000fe4000fffe0ff */
[----:B------:R-:W-:Y:S05]  /*7490*/  @!P0 BRA `(.L_x_131) ;  /* 0x0000000000408947 */ /* 0x000fea0003800000 */
[----:B------:R-:W5:Y:S01]  /*74a0*/  LDCU.64 UR8, c[0x4][0x70] ;  /* 0x01000e00ff0877ac */ /* 0x000f620008000a00 */
[----:B------:R-:W-:Y:S01]  /*74b0*/  MOV R3, 0x0 ;  /* 0x0000000000037802 */ /* 0x000fe20000000f00 */
[----:B------:R-:W-:Y:S02]  /*74c0*/  HFMA2 R12, -RZ, RZ, 0, 5.9604644775390625e-08 ;  /* 0x00000001ff0c7431 */ /* 0x000fe400000001ff */
[----:B------:R-:W-:Y:S02]  /*74d0*/  IMAD.MOV.U32 R8, RZ, RZ, 0x192 ;  /* 0x00000192ff087424 */ /* 0x000fe400078e00ff */
[----:B------:R-:W-:Y:S01]  /*74e0*/  IMAD.MOV.U32 R13, RZ, RZ, RZ ;  /* 0x000000ffff0d7224 */ /* 0x000fe200078e00ff */
[----:B------:R-:W4:Y:S01]  /*74f0*/  LDCU.64 UR6, c[0x4][0x78] ;  /* 0x01000f00ff0677ac */ /* 0x000f220008000a00 */
[----:B---3--:R-:W3:Y:S01]  /*7500*/  LDC.64 R2, c[0x4][R3] ;  /* 0x0100000003027b82 */ /* 0x008ee20000000a00 */
[----:B------:R-:W1:Y:S01]  /*7510*/  LDCU.64 UR4, c[0x4][0x10] ;  /* 0x01000200ff0477ac */ /* 0x000e620008000a00 */
[----:B-----5:R-:W-:Y:S01]  /*7520*/  MOV R5, UR9 ;  /* 0x0000000900057c02 */ /* 0x020fe20008000f00 */
[----:B--2---:R-:W-:Y:S01]  /*7530*/  IMAD.U32 R4, RZ, RZ, UR8 ;  /* 0x00000008ff047e24 */ /* 0x004fe2000f8e00ff */
[----:B----4-:R-:W-:Y:S01]  /*7540*/  MOV R7, UR7 ;  /* 0x0000000700077c02 */ /* 0x010fe20008000f00 */
[----:B------:R-:W-:Y:S01]  /*7550*/  IMAD.U32 R6, RZ, RZ, UR6 ;  /* 0x00000006ff067e24 */ /* 0x000fe2000f8e00ff */
[----:B-1----:R-:W-:Y:S01]  /*7560*/  MOV R11, UR5 ;  /* 0x00000005000b7c02 */ /* 0x002fe20008000f00 */
[----:B------:R-:W-:Y:S02]  /*7570*/  IMAD.U32 R10, RZ, RZ, UR4 ;  /* 0x00000004ff0a7e24 */ /* 0x000fe4000f8e00ff */
[----:B------:R-:W-:Y:S07]  /*7580*/  LEPC R20, `(.L_x_131) ;  /* 0x000000001014794e */ /* 0x000fee0000000000 */
[----:B---3--:R-:W-:Y:S05]  /*7590*/  CALL.ABS.NOINC R2 ;  /* 0x0000000002007343 */ /* 0x008fea0003c00000 */
.L_x_131:
        /* <DEDUP_REMOVED lines=10> */
[----:B--2---:R-:W3:Y:S01]  /*7640*/  LDTM.x16 R4, tmem[UR4+0x20] ;  /* 0x00002004000479ee */ /* 0x004ee20008240000 */
[----:B------:R-:W-:Y:S02]  /*7650*/  MOV R83, UR37 ;  /* 0x0000002500537c02 */ /* 0x000fe40008000f00 */
[----:B------:R-:W-:Y:S05]  /*7660*/  LEA R88, R38, UR48, 0x3 ;  /* 0x0000003026587c11 */ /* 0x000fea000f8e18ff */
[----:B------:R-:W-:Y:S04]  /*7670*/  @P6 LEA R82, R82, UR48, 0x3 ;  /* 0x0000003052526c11 */ /* 0x000fe8000f8e18ff */
[----:B------:R-:W-:Y:S04]  /*7680*/  @P6 IADD3 R82, PT, PT, R82, 0x50, RZ ;  /* 0x0000005052526810 */ /* 0x000fe80007ffe0ff */
[----:B------:R-:W-:Y:S02]  /*7690*/  @P6 PRMT R82, R83, 0x654, R82 ;  /* 0x0000065453526816 */ /* 0x000fe40000000052 */
[----:B------:R-:W-:Y:S01]  /*76a0*/  @P6 SHF.L.U32 R83, R71, 0x1f, RZ ;  /* 0x0000001f47536819 */ /* 0x000fe200000006ff */
[C---:B---3--:R-:W-:Y:S01]  /*76b0*/  FMUL R0, R32.reuse, R4 ;  /* 0x0000000420007220 */ /* 0x048fe20000400000 */
        /* <DEDUP_REMOVED lines=75> */
.L_x_133:
[----:B------:R-:W-:Y:S05]  /*7b70*/  BSYNC.RECONVERGENT B0 ;  /* 0x0000000000007941 */ /* 0x000fea0003800200 */
.L_x_132:
        /* <DEDUP_REMOVED lines=19> */
.L_x_137:
[----:B------:R-:W-:Y:S05]  /*7cb0*/  BSYNC B0 ;  /* 0x0000000000007941 */ /* 0x000fea0003800000 */
.L_x_136:
[----:B------:R-:W-:Y:S11]  /*7cc0*/  ISETP.NE.AND P0, PT, R80, RZ, PT ;  /* 0x000000ff5000720c */ /* 0x000ff60003f05270 */
[----:B------:R-:W-:Y:S02]  /*7cd0*/  @!UPT UIADD3 URZ, UPT, UPT, URZ, URZ, URZ ;  /* 0x000000fffffff290 */ /* 0x000fe4000fffe0ff */
[----:B------:R3:W4:Y:S04]  /*7ce0*/  @P0 LDS.128 R40, [R38+UR48+0x200] ;  /* 0x0002003026280984 */ /* 0x0007280008000c00 */
[----:B------:R3:W1:Y:S02]  /*7cf0*/  @P0 LDS.128 R48, [R81+0x200] ;  /* 0x0002000051300984 */ /* 0x0006640000000c00 */
.L_x_135:
[----:B------:R-:W-:Y:S05]  /*7d00*/  BSYNC B1 ;  /* 0x0000000000017941 */ /* 0x000fea0003800000 */
.L_x_134:
        /* <DEDUP_REMOVED lines=11> */
[----:B------:R-:W1:Y:S01]  /*7dc0*/  LDC.64 R2, c[0x4][R3] ;  /* 0x0100000003027b82 */ /* 0x000e620000000a00 */
[----:B------:R-:W3:Y:S01]  /*7dd0*/  LDCU.64 UR4, c[0x4][0x10] ;  /* 0x01000200ff0477ac */ /* 0x000ee20008000a00 */
[----:B--2---:R-:W-:Y:S01]  /*7de0*/  MOV R5, UR9 ;  /* 0x0000000900057c02 */ /* 0x004fe20008000f00 */
[----:B------:R-:W-:Y:S01]  /*7df0*/  IMAD.U32 R4, RZ, RZ, UR8 ;  /* 0x00000008ff047e24 */ /* 0x000fe2000f8e00ff */
[----:B-----5:R-:W-:Y:S01]  /*7e00*/  MOV R7, UR7 ;  /* 0x0000000700077c02 */ /* 0x020fe20008000f00 */
[----:B------:R-:W-:Y:S01]  /*7e10*/  IMAD.U32 R6, RZ, RZ, UR6 ;  /* 0x00000006ff067e24 */ /* 0x000fe2000f8e00ff */
[----:B---3--:R-:W-:Y:S01]  /*7e20*/  MOV R11, UR5 ;  /* 0x00000005000b7c02 */ /* 0x008fe20008000f00 */
[----:B------:R-:W-:Y:S02]  /*7e30*/  IMAD.U32 R10, RZ, RZ, UR4 ;  /* 0x00000004ff0a7e24 */ /* 0x000fe4000f8e00ff */
[----:B------:R-:W-:Y:S07]  /*7e40*/  LEPC R20, `(.L_x_139) ;  /* 0x000000001014794e */ /* 0x000fee0000000000 */
[----:B-1--4-:R-:W-:Y:S05]  /*7e50*/  CALL.ABS.NOINC R2 ;  /* 0x0000000002007343 */ /* 0x012fea0003c00000 */
.L_x_139:
[----:B------:R-:W-:Y:S01]  /*7e60*/  ISETP.NE.AND P0, PT, R72, RZ, PT ;  /* 0x000000ff4800720c */ /* 0x000fe20003f05270 */
[----:B------:R-:W-:Y:S05]  /*7e70*/  WARPSYNC.ALL ;  /* 0x0000000000007948 */ /* 0x000fea0003800000 */
[----:B------:R-:W-:Y:S01]  /*7e80*/  R2UR UR4, R34 ;  /* 0x00000000220472ca */ /* 0x000fe200000e0000 */
[----:B------:R-:W-:Y:S01]  /*7e90*/  BSSY.RECONVERGENT B0, `(.L_x_140) ;  /* 0x0000056000007945 */ /* 0x000fe20003800200 */
[C---:B----4-:R-:W-:Y:S02]  /*7ea0*/  SHF.L.U32 R20, R40.reuse, 0x10, RZ ;  /* 0x0000001028147819 */ /* 0x050fe400000006ff */
[----:B------:R-:W-:Y:S02]  /*7eb0*/  LOP3.LUT R36, R40, 0xffff0000, RZ, 0xc0, !PT ;  /* 0xffff000028247812 */ /* 0x000fe400078ec0ff */
[C---:B------:R-:W-:Y:S02]  /*7ec0*/  SHF.L.U32 R21, R41.reuse, 0x10, RZ ;  /* 0x0000001029157819 */ /* 0x040fe400000006ff */
[----:B---3--:R-:W-:Y:S02]  /*7ed0*/  LOP3.LUT R38, R41, 0xffff0000, RZ, 0xc0, !PT ;  /* 0xffff000029267812 */ /* 0x008fe400078ec0ff */
[C---:B------:R-:W-:Y:S02]  /*7ee0*/  SHF.L.U32 R37, R42.reuse, 0x10, RZ ;  /* 0x000000102a257819 */ /* 0x040fe400000006ff */
[----:B------:R-:W-:Y:S01]  /*7ef0*/  LOP3.LUT R40, R42, 0xffff0000, RZ, 0xc0, !PT ;  /* 0xffff00002a287812 */ /* 0x000fe200078ec0ff */
[----:B------:R-:W2:Y:S01]  /*7f00*/  LDTM.x16 R4, tmem[UR4+0x30] ;  /* 0x00003004000479ee */ /* 0x000ea20008240000 */
[C---:B------:R-:W-:Y:S01]  /*7f10*/  SHF.L.U32 R39, R43.reuse, 0x10, RZ ;  /* 0x000000102b277819 */ /* 0x040fe200000006ff */
[----:B------:R-:W-:Y:S01]  /*7f20*/  NOP ;  /* 0x0000000000007918 */ /* 0x000fe20000000000 */
[----:B------:R-:W-:Y:S02]  /*7f30*/  LOP3.LUT R42, R43, 0xffff0000, RZ, 0xc0, !PT ;  /* 0xffff00002b2a7812 */ /* 0x000fe400078ec0ff */
[C---:B-1----:R-:W-:Y:S02]  /*7f40*/  SHF.L.U32 R41, R48.reuse, 0x10, RZ ;  /* 0x0000001030297819 */ /* 0x042fe400000006ff */
[----:B------:R-:W-:Y:S02]  /*7f50*/  LOP3.LUT R43, R48, 0xffff0000, RZ, 0xc0, !PT ;  /* 0xffff0000302b7812 */ /* 0x000fe400078ec0ff */
[----:B------:R-:W-:Y:S02]  /*7f60*/  IADD3 R74, PT, PT, R74, 0xc0, RZ ;  /* 0x000000c04a4a7810 */ /* 0x000fe40007ffe0ff */
[C---:B------:R-:W-:Y:S02]  /*7f70*/  SHF.L.U32 R44, R49.reuse, 0x10, RZ ;  /* 0x00000010312c7819 */ /* 0x040fe400000006ff */
[----:B------:R-:W-:Y:S02]  /*7f80*/  LOP3.LUT R74, R74, 0xfefffff8, RZ, 0xc0, !PT ;  /* 0xfefffff84a4a7812 */ /* 0x000fe400078ec0ff */
[----:B------:R-:W-:Y:S02]  /*7f90*/  LOP3.LUT R46, R49, 0xffff0000, RZ, 0xc0, !PT ;  /* 0xffff0000312e7812 */ /* 0x000fe400078ec0ff */
[----:B--2---:R1:W-:Y:S01]  /*7fa0*/  SYNCS.ARRIVE.TRANS64.RED.A1T0 RZ, [R74+URZ], RZ ;  /* 0x000000ff4aff79a7 */ /* 0x0043e200081004ff */
[C---:B------:R-:W-:Y:S02]  /*7fb0*/  SHF.L.U32 R45, R50.reuse, 0x10, RZ ;  /* 0x00000010322d7819 */ /* 0x040fe400000006ff */
[----:B------:R-:W-:Y:S02]  /*7fc0*/  LOP3.LUT R48, R50, 0xffff0000, RZ, 0xc0, !PT ;  /* 0xffff000032307812 */ /* 0x000fe400078ec0ff */
[----:B------:R-:W-:Y:S01]  /*7fd0*/  SHF.L.U32 R47, R51, 0x10, RZ ;  /* 0x00000010332f7819 */ /* 0x000fe200000006ff */
[C---:B------:R-:W-:Y:S01]  /*7fe0*/  FMUL R4, R32.reuse, R4 ;  /* 0x0000000420047220 */ /* 0x040fe20000400000 */
[C---:B------:R-:W-:Y:S01]  /*7ff0*/  FMUL R5, R32.reuse, R5 ;  /* 0x0000000520057220 */ /* 0x040fe20000400000 */
[C---:B------:R-:W-:Y:S01]  /*8000*/  FMUL R6, R32.reuse, R6 ;  /* 0x0000000620067220 */ /* 0x040fe20000400000 */
[C---:B------:R-:W-:Y:S01]  /*8010*/  FMUL R7, R32.reuse, R7 ;  /* 0x0000000720077220 */ /* 0x040fe20000400000 */
[C---:B------:R-:W-:Y:S01]  /*8020*/  FFMA R4, R35.reuse, R20, R4 ;  /* 0x0000001423047223 */ /* 0x040fe20000000004 */
        /* <DEDUP_REMOVED lines=19> */
[----:B------:R-:W-:Y:S01]  /*8160*/  FFMA R3, R35, R44, R3 ;  /* 0x0000002c23037223 */ /* 0x000fe20000000003 */
[----:B------:R-:W-:Y:S01]  /*8170*/  LOP3.LUT R50, R51, 0xffff0000, RZ, 0xc0, !PT ;  /* 0xffff000033327812 */ /* 0x000fe200078ec0ff */
[C---:B------:R-:W-:Y:S01]  /*8180*/  FMUL R14, R32.reuse, R18 ;  /* 0x00000012200e7220 */ /* 0x040fe20000400000 */
[----:B------:R-:W-:Y:S01]  /*8190*/  FFMA R15, R35, R46, R15 ;  /* 0x0000002e230f7223 */ /* 0x000fe2000000000f */
[----:B------:R-:W-:Y:S01]  /*81a0*/  FMUL R19, R32, R19 ;  /* 0x0000001320137220 */ /* 0x000fe20000400000 */
[----:B------:R-:W-:Y:S01]  /*81b0*/  F2FP.BF16.F32.PACK_AB R80, R5, R4 ;  /* 0x000000040550723e */ /* 0x000fe200000010ff */
[----:B------:R-:W-:Y:S01]  /*81c0*/  FFMA R12, R35, R45, R12 ;  /* 0x0000002d230c7223 */ /* 0x000fe2000000000c */
[----:B------:R-:W-:Y:S01]  /*81d0*/  F2FP.BF16.F32.PACK_AB R81, R7, R6 ;  /* 0x000000060751723e */ /* 0x000fe200000010ff */
[----:B------:R-:W-:Y:S01]  /*81e0*/  FFMA R13, R35, R48, R13 ;  /* 0x00000030230d7223 */ /* 0x000fe2000000000d */
[----:B------:R-:W-:Y:S01]  /*81f0*/  F2FP.BF16.F32.PACK_AB R82, R9, R8 ;  /* 0x000000080952723e */ /* 0x000fe200000010ff */
[----:B------:R-:W-:Y:S01]  /*8200*/  FFMA R14, R35, R47, R14 ;  /* 0x0000002f230e7223 */ /* 0x000fe2000000000e */
[----:B------:R-:W-:Y:S01]  /*8210*/  F2FP.BF16.F32.PACK_AB R83, R11, R10 ;  /* 0x0000000a0b53723e */ /* 0x000fe200000010ff */
[----:B------:R-:W-:Y:S01]  /*8220*/  FFMA R19, R35, R50, R19 ;  /* 0x0000003223137223 */ /* 0x000fe20000000013 */
[----:B------:R-:W-:Y:S02]  /*8230*/  F2FP.BF16.F32.PACK_AB R84, R2, R0 ;  /* 0x000000000254723e */ /* 0x000fe400000010ff */
[----:B------:R-:W-:Y:S01]  /*8240*/  F2FP.BF16.F32.PACK_AB R85, R15, R3 ;  /* 0x000000030f55723e */ /* 0x000fe200000010ff */
[----:B------:R1:W-:Y:S01]  /*8250*/  STS.128 [R77+UR48+0x3200], R80 ;  /* 0x003200504d007988 */ /* 0x0003e20008000c30 */
        /* <DEDUP_REMOVED lines=25> */
.L_x_141:
[----:B------:R-:W-:Y:S05]  /*83f0*/  BSYNC.RECONVERGENT B0 ;  /* 0x0000000000007941 */ /* 0x000fea0003800200 */
.L_x_140:
[----:B------:R-:W-:Y:S01]  /*8400*/  BAR.SYNC.DEFER_BLOCKING 0x1, 0x80 ;  /* 0x0042000000007b1d */ /* 0x000fe20000010000 */
[----:B------:R-:W-:Y:S01]  /*8410*/  UISETP.NE.AND UP0, UPT, UR49, -0x4, UPT ;  /* 0xfffffffc3100788c */ /* 0x000fe2000bf05270 */
[----:B------:R-:W-:Y:S08]  /*8420*/  IADD3 R0, PT, PT, R30, 0x1, RZ ;  /* 0x000000011e007810 */ /* 0x000ff00007ffe0ff */
[----:B------:R-:W-:Y:S05]  /*8430*/  BRA.U !UP0, `(.L_x_142) ;  /* 0x0000000108287547 */ /* 0x000fea000b800000 */
[----:B------:R-:W-:Y:S01]  /*8440*/  ISETP.NE.AND P0, PT, R78, RZ, PT ;  /* 0x000000ff4e00720c */ /* 0x000fe20003f05270 */
[----:B------:R-:W-:Y:S01]  /*8450*/  IMAD.U32 R3, RZ, RZ, UR51 ;  /* 0x00000033ff037e24 */ /* 0x000fe2000f8e00ff */
[----:B------:R-:W-:Y:S01]  /*8460*/  UIADD3 UR51, UPT, UPT, UR51, 0x1, URZ ;  /* 0x0000000133337890 */ /* 0x000fe2000fffe0ff */
[----:B------:R-:W-:Y:S03]  /*8470*/  IMAD.U32 R2, RZ, RZ, UR37 ;  /* 0x00000025ff027e24 */ /* 0x000fe6000f8e00ff */
[----:B------:R-:W-:Y:S04]  /*8480*/  UISETP.NE.AND UP0, UPT, UR51, 0x4, UPT ;  /* 0x000000043300788c */ /* 0x000fe8000bf05270 */
[----:B------:R-:W-:Y:S03]  /*8490*/  USEL UR51, UR51, URZ, UP0 ;  /* 0x000000ff33337287 */ /* 0x000fe60008000000 */
[----:B------:R-:W-:Y:S05]  /*84a0*/  @P0 LEA R3, R3, UR48, 0x3 ;  /* 0x0000003003030c11 */ /* 0x000fea000f8e18ff */
[----:B------:R-:W-:Y:S05]  /*84b0*/  @P0 VIADD R3, R3, 0x50 ;  /* 0x0000005003030836 */ /* 0x000fea0000000000 */
[----:B------:R-:W-:Y:S04]  /*84c0*/  @P0 PRMT R2, R2, 0x654, R3 ;  /* 0x0000065402020816 */ /* 0x000fe80000000003 */
[----:B------:R2:W-:Y:S03]  /*84d0*/  @P0 SYNCS.ARRIVE.TRANS64.RED.A1T0 RZ, [R2+URZ], RZ ;  /* 0x000000ff02ff09a7 */ /* 0x0005e600081004ff */
.L_x_142:
[----:B------:R-:W-:Y:S01]  /*84e0*/  ISETP.NE.AND P2, PT, R73, RZ, PT ;  /* 0x000000ff4900720c */ /* 0x000fe20003f45270 */
[----:B------:R-:W-:Y:S01]  /*84f0*/  UIADD3 UR49, UPT, UPT, UR49, 0x4, URZ ;  /* 0x0000000431317890 */ /* 0x000fe2000fffe0ff */
[----:B------:R-:W-:Y:S01]  /*8500*/  ISETP.NE.AND P0, PT, R76, 0x2, PT ;  /* 0x000000024c00780c */ /* 0x000fe20003f05270 */
[----:B------:R-:W-:Y:S01]  /*8510*/  IMAD.IADD R20, R29, 0x1, R58 ;  /* 0x000000011d147824 */ /* 0x000fe200078e023a */
[----:B------:R-:W-:Y:S01]  /*8520*/  ISETP.NE.AND P1, PT, R0, 0x4, PT ;  /* 0x000000040000780c */ /* 0x000fe20003f25270 */
[----:B------:R-:W-:Y:S01]  /*8530*/  IMAD.IADD R21, R31, 0x1, R60 ;  /* 0x000000011f157824 */ /* 0x000fe200078e023c */
[----:B--2---:R-:W-:Y:S02]  /*8540*/  SEL R2, RZ, 0x1, P0 ;  /* 0x00000001ff027807 */ /* 0x004fe40000000000 */
[----:B------:R-:W-:Y:S02]  /*8550*/  SEL R3, RZ, 0x1, P1 ;  /* 0x00000001ff037807 */ /* 0x000fe40000800000 */
[----:B------:R-:W-:Y:S02]  /*8560*/  LOP3.LUT R69, R69, R2, RZ, 0x3c, !PT ;  /* 0x0000000245457212 */ /* 0x000fe400078e3cff */
[----:B------:R-:W-:Y:S02]  /*8570*/  LOP3.LUT R70, R70, R3, RZ, 0x3c, !PT ;  /* 0x0000000346467212 */ /* 0x000fe400078e3cff */
[----:B------:R-:W-:Y:S02]  /*8580*/  @P2 R2UR UR36, R68 ;  /* 0x00000000442422ca */ /* 0x000fe400000e0000 */
[----:B------:R-:W-:Y:S02]  /*8590*/  SEL R76, R76, RZ, P0 ;  /* 0x000000ff4c4c7207 */ /* 0x000fe40000000000 */
[----:B------:R-:W-:Y:S01]  /*85a0*/  SEL R30, R0, RZ, P1 ;  /* 0x000000ff001e7207 */ /* 0x000fe20000800000 */
[----:B------:R-:W-:Y:S10]  /*85b0*/  @P2 BRA `(.L_x_143) ;  /* 0xffffffcc00d42947 */ /* 0x000ff4000383ffff */
[----:B------:R-:W-:-:S09]  /*85c0*/  UISETP.NE.AND UP0, UPT, UR50, URZ, UPT ;  /* 0x000000ff3200728c */ /* 0x000fd2000bf05270 */
[----:B------:R-:W-:Y:S05]  /*85d0*/  BRA.U !UP0, `(.L_x_144) ;  /* 0x0000000108487547 */ /* 0x000fea000b800000 */
[----:B------:R-:W2:Y:S02]  /*85e0*/  LDCU.64 UR4, c[0x0][0x890] ;  /* 0x00011200ff0477ac */ /* 0x000ea40008000a00 */
[----:B--2---:R-:W-:-:S04]  /*85f0*/  UISETP.NE.U32.AND UP0, UPT, UR4, URZ, UPT ;  /* 0x000000ff0400728c */ /* 0x004fc8000bf05070 */
[----:B------:R-:W-:-:S09]  /*8600*/  UISETP.NE.AND.EX UP0, UPT, UR5, URZ, UPT, UP0 ;  /* 0x000000ff0500728c */ /* 0x000fd2000bf05300 */
[----:B------:R-:W-:Y:S05]  /*8610*/  BRA.U UP0, `(.L_x_145) ;  /* 0x00000001000c7547 */ /* 0x000fea000b800000 */
[----:B------:R-:W-:-:S13]  /*8620*/  FSETP.NEU.AND P0, PT, R35, RZ, PT ;  /* 0x000000ff2300720b */ /* 0x000fda0003f0d000 */
[----:B------:R-:W-:Y:S05]  /*8630*/  @!P0 EXIT ;  /* 0x000000000000894d */ /* 0x000fea0003800000 */
[----:B------:R-:W-:Y:S05]  /*8640*/  BRA `(.L_x_144) ;  /* 0x00000000002c7947 */ /* 0x000fea0003800000 */
.L_x_145:
[----:B------:R-:W-:Y:S01]  /*8650*/  ISETP.NE.AND P0, PT, R75, RZ, PT ;  /* 0x000000ff4b00720c */ /* 0x000fe20003f05270 */
[----:B------:R-:W-:-:S12]  /*8660*/  BSSY.RECONVERGENT B0, `(.L_x_144) ;  /* 0x0000009000007945 */ /* 0x000fd80003800200 */
[----:B------:R-:W-:Y:S05]  /*8670*/  @P0 BRA `(.L_x_146) ;  /* 0x0000000000140947 */ /* 0x000fea0003800000 */
[----:B------:R-:W2:Y:S02]  /*8680*/  LDCU.64 UR4, c[0x0][0x888] ;  /* 0x00011100ff0477ac */ /* 0x000ea40008000a00 */
[----:B--2---:R-:W-:-:S04]  /*8690*/  ISETP.NE.U32.AND P0, PT, RZ, UR4, PT ;  /* 0x00000004ff007c0c */ /* 0x004fc8000bf05070 */
[----:B------:R-:W-:-:S13]  /*86a0*/  ISETP.NE.AND.EX P0, PT, RZ, UR5, PT, P0 ;  /* 0x00000005ff007c0c */ /* 0x000fda000bf05300 */
[----:B------:R-:W-:Y:S05]  /*86b0*/  @!P0 EXIT ;  /* 0x000000000000894d */ /* 0x000fea0003800000 */
[----:B------:R-:W-:Y:S05]  /*86c0*/  BRA `(.L_x_147) ;  /* 0x0000000000087947 */ /* 0x000fea0003800000 */
.L_x_146:
[----:B------:R-:W-:-:S13]  /*86d0*/  FSETP.NEU.AND P0, PT, R35, RZ, PT ;  /* 0x000000ff2300720b */ /* 0x000fda0003f0d000 */
[----:B------:R-:W-:Y:S05]  /*86e0*/  @!P0 EXIT ;  /* 0x000000000000894d */ /* 0x000fea0003800000 */
.L_x_147:
[----:B------:R-:W-:Y:S05]  /*86f0*/  BSYNC.RECONVERGENT B0 ;  /* 0x0000000000007941 */ /* 0x000fea0003800200 */
.L_x_144:
[----:B------:R-:W-:Y:S01]  /*8700*/  ULEA UR4, UR51, UR48, 0x3 ;  /* 0x0000003033047291 */ /* 0x000fe2000f8e18ff */
[----:B------:R-:W-:-:S04]  /*8710*/  DEPBAR.LE SB0, 0x0 ;  /* 0x000080000000791a */ /* 0x000fc80000000000 */
[----:B------:R-:W-:-:S04]  /*8720*/  UIADD3 UR4, UPT, UPT, UR4, 0x50, URZ ;  /* 0x0000005004047890 */ /* 0x000fc8000fffe0ff */
[----:B------:R-:W-:-:S09]  /*8730*/  UPRMT UR4, UR37, 0x654, UR4 ;  /* 0x0000065425047896 */ /* 0x000fd20008000004 */
[----:B------:R-:W-:Y:S01]  /*8740*/  SYNCS.ARRIVE.TRANS64.RED.A1T0 RZ, [UR4], RZ ;  /* 0x000000ffffff79a7 */ /* 0x000fe20008100404 */
[----:B------:R-:W-:Y:S05]  /*8750*/  EXIT ;  /* 0x000000000000794d */ /* 0x000fea0003800000 */
.L_x_24:
[----:B--2---:R2:W4:Y:S02]  /*8760*/  SYNCS.PHASECHK.TRANS64.TRYWAIT P0, [R3+URZ+0xf0], R2 ;  /* 0x0000f002030075a7 */ /* 0x00452400080011ff */
[----:B----4-:R-:W-:Y:S05]  /*8770*/  @!P0 NANOSLEEP.SYNCS 0x989680 ;  /* 0x009896800000895d */ /* 0x010fea0003900000 */
[----:B------:R-:W4:Y:S02]  /*8780*/  @!P0 SYNCS.PHASECHK.TRANS64 P0, [R3+URZ+0xf0], R2 ;  /* 0x0000f002030085a7 */ /* 0x000f2400080010ff */
[----:B----4-:R-:W-:Y:S05]  /*8790*/  @!P0 BRA `(.L_x_24) ;  /* 0xfffffffc00f08947 */ /* 0x010fea000383ffff */
[----:B------:R-:W-:Y:S05]  /*87a0*/  BRA `(.L_x_148) ;  /* 0xffffff9000107947 */ /* 0x000fea000383ffff */
.L_x_27:
[----:B-1----:R-:W-:-:S07]  /*87b0*/  MOV R2, UR33 ;  /* 0x0000002100027c02 */ /* 0x002fce0008000f00 */
.L_x_149:
[----:B-1----:R1:W2:Y:S02]  /*87c0*/  SYNCS.PHASECHK.TRANS64.TRYWAIT P0, [R2+URZ+0x18], R5 ;  /* 0x00001805020075a7 */ /* 0x0022a400080011ff */
[----:B--2---:R-:W-:Y:S05]  /*87d0*/  @!P0 NANOSLEEP.SYNCS 0x989680 ;  /* 0x009896800000895d */ /* 0x004fea0003900000 */
[----:B------:R-:W2:Y:S02]  /*87e0*/  @!P0 SYNCS.PHASECHK.TRANS64 P0, [R2+URZ+0x18], R5 ;  /* 0x00001805020085a7 */ /* 0x000ea400080010ff */
[----:B--2---:R-:W-:Y:S05]  /*87f0*/  @!P0 BRA `(.L_x_149) ;  /* 0xfffffffc00f08947 */ /* 0x004fea000383ffff */
[----:B------:R-:W-:Y:S05]  /*8800*/  BRA `(.L_x_26) ;  /* 0xffffff9000747947 */ /* 0x000fea000383ffff */
.L_x_34:
[----:B-1----:R-:W-:-:S07]  /*8810*/  MOV R2, UR17 ;  /* 0x0000001100027c02 */ /* 0x002fce0008000f00 */
.L_x_150:
[----:B-1----:R1:W2:Y:S02]  /*8820*/  SYNCS.PHASECHK.TRANS64.TRYWAIT P0, [R2+URZ+0x18], R5 ;  /* 0x00001805020075a7 */ /* 0x0022a400080011ff */
[----:B--2---:R-:W-:Y:S05]  /*8830*/  @!P0 NANOSLEEP.SYNCS 0x989680 ;  /* 0x009896800000895d */ /* 0x004fea0003900000 */
[----:B------:R-:W2:Y:S02]  /*8840*/  @!P0 SYNCS.PHASECHK.TRANS64 P0, [R2+URZ+0x18], R5 ;  /* 0x00001805020085a7 */ /* 0x000ea400080010ff */
[----:B--2---:R-:W-:Y:S05]  /*8850*/  @!P0 BRA `(.L_x_150) ;  /* 0xfffffffc00f08947 */ /* 0x004fea000383ffff */
[----:B------:R-:W-:Y:S05]  /*8860*/  BRA `(.L_x_33) ;  /* 0xffffff94002c7947 */ /* 0x000fea000383ffff */
.L_x_39:
[----:B-1----:R1:W2:Y:S02]  /*8870*/  SYNCS.PHASECHK.TRANS64.TRYWAIT P0, [R2+URZ+0x80], R3 ;  /* 0x00008003020075a7 */ /* 0x0022a400080011ff */
[----:B--2---:R-:W-:Y:S05]  /*8880*/  @!P0 NANOSLEEP.SYNCS 0x989680 ;  /* 0x009896800000895d */ /* 0x004fea0003900000 */
[----:B------:R-:W2:Y:S02]  /*8890*/  @!P0 SYNCS.PHASECHK.TRANS64 P0, [R2+URZ+0x80], R3 ;  /* 0x00008003020085a7 */ /* 0x000ea400080010ff */
[----:B--2---:R-:W-:Y:S05]  /*88a0*/  @!P0 BRA `(.L_x_39) ;  /* 0xfffffffc00f08947 */ /* 0x004fea000383ffff */
[----:B------:R-:W-:Y:S05]  /*88b0*/  BRA `(.L_x_151) ;  /* 0xffffff9400cc7947 */ /* 0x000fea000383ffff */
.L_x_43:
[----:B---3--:R-:W-:-:S07]  /*88c0*/  MOV R0, UR4 ;  /* 0x0000000400007c02 */ /* 0x008fce0008000f00 */
.L_x_152:
[----:B-1----:R1:W2:Y:S02]  /*88d0*/  SYNCS.PHASECHK.TRANS64.TRYWAIT P0, [R0+URZ], R3 ;  /* 0x00000003000075a7 */ /* 0x0022a400080011ff */
[----:B--2---:R-:W-:Y:S05]  /*88e0*/  @!P0 NANOSLEEP.SYNCS 0x989680 ;  /* 0x009896800000895d */ /* 0x004fea0003900000 */
[----:B------:R-:W2:Y:S02]  /*88f0*/  @!P0 SYNCS.PHASECHK.TRANS64 P0, [R0+URZ], R3 ;  /* 0x00000003000085a7 */ /* 0x000ea400080010ff */
[----:B--2---:R-:W-:Y:S05]  /*8900*/  @!P0 BRA `(.L_x_152) ;  /* 0xfffffffc00f08947 */ /* 0x004fea000383ffff */
[----:B------:R-:W-:Y:S05]  /*8910*/  BRA `(.L_x_153) ;  /* 0xffffff9c003c7947 */ /* 0x000fea000383ffff */
.L_x_44:
[----:B---3--:R-:W-:-:S07]  /*8920*/  MOV R0, UR4 ;  /* 0x0000000400007c02 */ /* 0x008fce0008000f00 */
.L_x_154:
[----:B-1----:R1:W2:Y:S02]  /*8930*/  SYNCS.PHASECHK.TRANS64.TRYWAIT P0, [R0+URZ], R3 ;  /* 0x00000003000075a7 */ /* 0x0022a400080011ff */
[----:B--2---:R-:W-:Y:S05]  /*8940*/  @!P0 NANOSLEEP.SYNCS 0x989680 ;  /* 0x009896800000895d */ /* 0x004fea0003900000 */
[----:B------:R-:W2:Y:S02]  /*8950*/  @!P0 SYNCS.PHASECHK.TRANS64 P0, [R0+URZ], R3 ;  /* 0x00000003000085a7 */ /* 0x000ea400080010ff */
[----:B--2---:R-:W-:Y:S05]  /*8960*/  @!P0 BRA `(.L_x_154) ;  /* 0xfffffffc00f08947 */ /* 0x004fea000383ffff */
[----:B------:R-:W-:Y:S05]  /*8970*/  BRA `(.L_x_155) ;  /* 0xffffff9c00487947 */ /* 0x000fea000383ffff */
.L_x_47:
[----:B-1----:R1:W2:Y:S02]  /*8980*/  SYNCS.PHASECHK.TRANS64.TRYWAIT P0, [R0+URZ+0xe0], R5 ;  /* 0x0000e005000075a7 */ /* 0x0022a400080011ff */
[----:B--2---:R-:W-:Y:S05]  /*8990*/  @!P0 NANOSLEEP.SYNCS 0x989680 ;  /* 0x009896800000895d */ /* 0x004fea0003900000 */
[----:B------:R-:W2:Y:S02]  /*89a0*/  @!P0 SYNCS.PHASECHK.TRANS64 P0, [R0+URZ+0xe0], R5 ;  /* 0x0000e005000085a7 */ /* 0x000ea400080010ff */
[----:B--2---:R-:W-:Y:S05]  /*89b0*/  @!P0 BRA `(.L_x_47) ;  /* 0xfffffffc00f08947 */ /* 0x004fea000383ffff */
[----:B------:R-:W-:Y:S05]  /*89c0*/  BRA `(.L_x_156) ;  /* 0xffffff9c00a87947 */ /* 0x000fea000383ffff */
.L_x_48:
[----:B------:R-:W-:-:S07]  /*89d0*/  MOV R0, UR5 ;  /* 0x0000000500007c02 */ /* 0x000fce0008000f00 */
.L_x_157:
[----:B-1----:R1:W2:Y:S02]  /*89e0*/  SYNCS.PHASECHK.TRANS64.TRYWAIT P0, [R0+URZ+0x90], R7 ;  /* 0x00009007000075a7 */ /* 0x0022a400080011ff */
[----:B--2---:R-:W-:Y:S05]  /*89f0*/  @!P0 NANOSLEEP.SYNCS 0x989680 ;  /* 0x009896800000895d */ /* 0x004fea0003900000 */
[----:B------:R-:W2:Y:S02]  /*8a00*/  @!P0 SYNCS.PHASECHK.TRANS64 P0, [R0+URZ+0x90], R7 ;  /* 0x00009007000085a7 */ /* 0x000ea400080010ff */
[----:B--2---:R-:W-:Y:S05]  /*8a10*/  @!P0 BRA `(.L_x_157) ;  /* 0xfffffffc00f08947 */ /* 0x004fea000383ffff */
[----:B------:R-:W-:Y:S05]  /*8a20*/  BRA `(.L_x_158) ;  /* 0xffffff9c00b87947 */ /* 0x000fea000383ffff */
.L_x_49:
[----:B-1----:R1:W2:Y:S02]  /*8a30*/  SYNCS.PHASECHK.TRANS64.TRYWAIT P1, [R0+URZ+0x80], R5 ;  /* 0x00008005000075a7 */ /* 0x0022a400080211ff */
[----:B--2---:R-:W-:Y:S05]  /*8a40*/  @!P1 NANOSLEEP.SYNCS 0x989680 ;  /* 0x009896800000995d */ /* 0x004fea0003900000 */
[----:B------:R-:W2:Y:S02]  /*8a50*/  @!P1 SYNCS.PHASECHK.TRANS64 P1, [R0+URZ+0x80], R5 ;  /* 0x00008005000095a7 */ /* 0x000ea400080210ff */
[----:B--2---:R-:W-:Y:S05]  /*8a60*/  @!P1 BRA `(.L_x_49) ;  /* 0xfffffffc00f09947 */ /* 0x004fea000383ffff */
[----:B------:R-:W-:Y:S05]  /*8a70*/  BRA `(.L_x_159) ;  /* 0xffffff9c00e87947 */ /* 0x000fea000383ffff */
.L_x_52:
[----:B------:R-:W-:-:S07]  /*8a80*/  MOV R0, UR5 ;  /* 0x0000000500007c02 */ /* 0x000fce0008000f00 */
.L_x_160:
[----:B-1----:R1:W2:Y:S02]  /*8a90*/  SYNCS.PHASECHK.TRANS64.TRYWAIT P0, [R0+URZ+0x90], R3 ;  /* 0x00009003000075a7 */ /* 0x0022a400080011ff */
[----:B--2---:R-:W-:Y:S05]  /*8aa0*/  @!P0 NANOSLEEP.SYNCS 0x989680 ;  /* 0x009896800000895d */ /* 0x004fea0003900000 */
[----:B------:R-:W2:Y:S02]  /*8ab0*/  @!P0 SYNCS.PHASECHK.TRANS64 P0, [R0+URZ+0x90], R3 ;  /* 0x00009003000085a7 */ /* 0x000ea400080010ff */
[----:B--2---:R-:W-:Y:S05]  /*8ac0*/  @!P0 BRA `(.L_x_160) ;  /* 0xfffffffc00f08947 */ /* 0x004fea000383ffff */
[----:B------:R-:W-:Y:S05]  /*8ad0*/  BRA `(.L_x_51) ;  /* 0xffffffa0003c7947 */ /* 0x000fea000383ffff */
.L_x_61:
[----:B-1----:R-:W-:-:S04]  /*8ae0*/  MOV R4, UR6 ;  /* 0x0000000600047c02 */ /* 0x002fc80008000f00 */
[----:B------:R1:W2:Y:S03]  /*8af0*/  SYNCS.PHASECHK.TRANS64.TRYWAIT P0, [R4+URZ+0x8], R5 ;  /* 0x00000805040075a7 */ /* 0x0002a600080011ff */
[----:B--2---:R-:W-:Y:S05]  /*8b00*/  @!P0 NANOSLEEP.SYNCS 0x989680 ;  /* 0x009896800000895d */ /* 0x004fea0003900000 */
[----:B------:R-:W2:Y:S02]  /*8b10*/  @!P0 SYNCS.PHASECHK.TRANS64 P0, [R4+URZ+0x8], R5 ;  /* 0x00000805040085a7 */ /* 0x000ea400080010ff */
[----:B--2---:R-:W-:Y:S05]  /*8b20*/  @!P0 BRA `(.L_x_61) ;  /* 0xfffffffc00ec8947 */ /* 0x004fea000383ffff */
[----:B------:R-:W-:Y:S05]  /*8b30*/  BRA `(.L_x_60) ;  /* 0xffffffa000f07947 */ /* 0x000fea000383ffff */
.L_x_63:
[----:B------:R-:W-:Y:S01]  /*8b40*/  BSSY B0, `(.L_x_161) ;  /* 0x0000006000007945 */ /* 0x000fe20003800000 */
[----:B------:R-:W-:-:S07]  /*8b50*/  MOV R15, 0xffffffff ;  /* 0xffffffff000f7802 */ /* 0x000fce0000000f00 */
[----:B-1---5:R-:W-:Y:S05]  /*8b60*/  WARPSYNC.COLLECTIVE R15, `(.L_x_162) ;  /* 0x000000000f0c7348 */ /* 0x022fea0003c00000 */
[----:B------:R-:W-:Y:S02]  /*8b70*/  ELECT P6, UR79, PT ;  /* 0x00000000004f782f */ /* 0x000fe400038c0000 */
[----:B------:R-:W-:Y:S01]  /*8b80*/  MOV R14, UR79 ;  /* 0x0000004f000e7c02 */ /* 0x000fe20008000f00 */
[----:B-1---5:R-:W-:Y:S10]  /*8b90*/  ENDCOLLECTIVE ;  /* 0x000000000000791b */ /* 0x022ff40003800000 */
.L_x_162:
[----:B------:R-:W-:Y:S05]  /*8ba0*/  BSYNC B0 ;  /* 0x0000000000007941 */ /* 0x000fea0003800000 */
.L_x_161:
[----:B------:R-:W-:Y:S05]  /*8bb0*/  BRA `(.L_x_163) ;  /* 0xffffffa400207947 */ /* 0x000fea000383ffff */
.L_x_65:
[----:B-1----:R-:W-:-:S04]  /*8bc0*/  MOV R2, UR6 ;  /* 0x0000000600027c02 */ /* 0x002fc80008000f00 */
[----:B------:R1:W2:Y:S03]  /*8bd0*/  SYNCS.PHASECHK.TRANS64.TRYWAIT P0, [R2+URZ+0x8], R3 ;  /* 0x00000803020075a7 */ /* 0x0002a600080011ff */
[----:B--2---:R-:W-:Y:S05]  /*8be0*/  @!P0 NANOSLEEP.SYNCS 0x989680 ;  /* 0x009896800000895d */ /* 0x004fea0003900000 */
[----:B------:R-:W2:Y:S02]  /*8bf0*/  @!P0 SYNCS.PHASECHK.TRANS64 P0, [R2+URZ+0x8], R3 ;  /* 0x00000803020085a7 */ /* 0x000ea400080010ff */
[----:B--2---:R-:W-:Y:S05]  /*8c00*/  @!P0 BRA `(.L_x_65) ;  /* 0xfffffffc00ec8947 */ /* 0x004fea000383ffff */
[----:B------:R-:W-:Y:S05]  /*8c10*/  BRA `(.L_x_64) ;  /* 0xffffffa400247947 */ /* 0x000fea000383ffff */
.L_x_66:
[----:B-1----:R1:W2:Y:S02]  /*8c20*/  SYNCS.PHASECHK.TRANS64.TRYWAIT P0, [R0+URZ+0x80], R5 ;  /* 0x00008005000075a7 */ /* 0x0022a400080011ff */
[----:B--2---:R-:W-:Y:S05]  /*8c30*/  @!P0 NANOSLEEP.SYNCS 0x989680 ;  /* 0x009896800000895d */ /* 0x004fea0003900000 */
[----:B------:R-:W2:Y:S02]  /*8c40*/  @!P0 SYNCS.PHASECHK.TRANS64 P0, [R0+URZ+0x80], R5 ;  /* 0x00008005000085a7 */ /* 0x000ea400080010ff */
[----:B--2---:R-:W-:Y:S05]  /*8c50*/  @!P0 BRA `(.L_x_66) ;  /* 0xfffffffc00f08947 */ /* 0x004fea000383ffff */
[----:B------:R-:W-:Y:S05]  /*8c60*/  BRA `(.L_x_164) ;  /* 0xffffffa800107947 */ /* 0x000fea000383ffff */
.L_x_68:
[----:B------:R-:W-:-:S07]  /*8c70*/  MOV R0, UR9 ;  /* 0x0000000900007c02 */ /* 0x000fce0008000f00 */
.L_x_165:
[----:B-1----:R1:W2:Y:S02]  /*8c80*/  SYNCS.PHASECHK.TRANS64.TRYWAIT P0, [R0+URZ+0xc0], R5 ;  /* 0x0000c005000075a7 */ /* 0x0022a400080011ff */
[----:B--2---:R-:W-:Y:S05]  /*8c90*/  @!P0 NANOSLEEP.SYNCS 0x989680 ;  /* 0x009896800000895d */ /* 0x004fea0003900000 */
[----:B------:R-:W2:Y:S02]  /*8ca0*/  @!P0 SYNCS.PHASECHK.TRANS64 P0, [R0+URZ+0xc0], R5 ;  /* 0x0000c005000085a7 */ /* 0x000ea400080010ff */
[----:B--2---:R-:W-:Y:S05]  /*8cb0*/  @!P0 BRA `(.L_x_165) ;  /* 0xfffffffc00f08947 */ /* 0x004fea000383ffff */
[----:B------:R-:W-:Y:S05]  /*8cc0*/  BRA `(.L_x_166) ;  /* 0xffffffa8005c7947 */ /* 0x000fea000383ffff */
.L_x_71:
[----:B------:R-:W-:Y:S07]  /*8cd0*/  MOV R0, UR8 ;  /* 0x0000000800007c02 */ /* 0x000fee0008000f00 */
.L_x_167:
[----:B-1----:R1:W2:Y:S02]  /*8ce0*/  SYNCS.PHASECHK.TRANS64.TRYWAIT P0, [R0+URZ], R5 ;  /* 0x00000005000075a7 */ /* 0x0022a400080011ff */
[----:B--2---:R-:W-:Y:S05]  /*8cf0*/  @!P0 NANOSLEEP.SYNCS 0x989680 ;  /* 0x009896800000895d */ /* 0x004fea0003900000 */
[----:B------:R-:W2:Y:S02]  /*8d00*/  @!P0 SYNCS.PHASECHK.TRANS64 P0, [R0+URZ], R5 ;  /* 0x00000005000085a7 */ /* 0x000ea400080010ff */
[----:B--2---:R-:W-:Y:S05]  /*8d10*/  @!P0 BRA `(.L_x_167) ;  /* 0xfffffffc00f08947 */ /* 0x004fea000383ffff */
[----:B------:R-:W-:Y:S05]  /*8d20*/  BRA `(.L_x_70) ;  /* 0xffffffa800707947 */ /* 0x000fea000383ffff */
.L_x_75:
[----:B-1----:R-:W-:-:S07]  /*8d30*/  MOV R0, UR8 ;  /* 0x0000000800007c02 */ /* 0x002fce0008000f00 */
.L_x_168:
[----:B-1----:R1:W2:Y:S02]  /*8d40*/  SYNCS.PHASECHK.TRANS64.TRYWAIT P0, [R0+URZ], R3 ;  /* 0x00000003000075a7 */ /* 0x0022a400080011ff */
[----:B--2---:R-:W-:Y:S05]  /*8d50*/  @!P0 NANOSLEEP.SYNCS 0x989680 ;  /* 0x009896800000895d */ /* 0x004fea0003900000 */
[----:B------:R-:W2:Y:S02]  /*8d60*/  @!P0 SYNCS.PHASECHK.TRANS64 P0, [R0+URZ], R3 ;  /* 0x00000003000085a7 */ /* 0x000ea400080010ff */
[----:B--2---:R-:W-:Y:S05]  /*8d70*/  @!P0 BRA `(.L_x_168) ;  /* 0xfffffffc00f08947 */ /* 0x004fea000383ffff */
[----:B------:R-:W-:Y:S05]  /*8d80*/  BRA `(.L_x_169) ;  /* 0xffffffac00647947 */ /* 0x000fea000383ffff */
.L_x_76:
[----:B------:R-:W-:-:S07]  /*8d90*/  MOV R0, UR8 ;  /* 0x0000000800007c02 */ /* 0x000fce0008000f00 */
.L_x_170:
[----:B-1----:R1:W2:Y:S02]  /*8da0*/  SYNCS.PHASECHK.TRANS64.TRYWAIT P0, [R0+URZ], R3 ;  /* 0x00000003000075a7 */ /* 0x0022a400080011ff */
[----:B--2---:R-:W-:Y:S05]  /*8db0*/  @!P0 NANOSLEEP.SYNCS 0x989680 ;  /* 0x009896800000895d */ /* 0x004fea0003900000 */
[----:B------:R-:W2:Y:S02]  /*8dc0*/  @!P0 SYNCS.PHASECHK.TRANS64 P0, [R0+URZ], R3 ;  /* 0x00000003000085a7 */ /* 0x000ea400080010ff */
[----:B--2---:R-:W-:Y:S05]  /*8dd0*/  @!P0 BRA `(.L_x_170) ;  /* 0xfffffffc00f08947 */ /* 0x004fea000383ffff */
[----:B------:R-:W-:Y:S05]  /*8de0*/  BRA `(.L_x_171) ;  /* 0xffffffac00707947 */ /* 0x000fea000383ffff */
.L_x_77:
[----:B------:R-:W-:-:S07]  /*8df0*/  MOV R0, UR8 ;  /* 0x0000000800007c02 */ /* 0x000fce0008000f00 */
.L_x_172:
[----:B-1----:R1:W2:Y:S02]  /*8e00*/  SYNCS.PHASECHK.TRANS64.TRYWAIT P0, [R0+URZ], R3 ;  /* 0x00000003000075a7 */ /* 0x0022a400080011ff */
[----:B--2---:R-:W-:Y:S05]  /*8e10*/  @!P0 NANOSLEEP.SYNCS 0x989680 ;  /* 0x009896800000895d */ /* 0x004fea0003900000 */
[----:B------:R-:W2:Y:S02]  /*8e20*/  @!P0 SYNCS.PHASECHK.TRANS64 P0, [R0+URZ], R3 ;  /* 0x00000003000085a7 */ /* 0x000ea400080010ff */
[----:B--2---:R-:W-:Y:S05]  /*8e30*/  @!P0 BRA `(.L_x_172) ;  /* 0xfffffffc00f08947 */ /* 0x004fea000383ffff */
[----:B------:R-:W-:Y:S05]  /*8e40*/  BRA `(.L_x_173) ;  /* 0xffffffac007c7947 */ /* 0x000fea000383ffff */
.L_x_80:
[----:B------:R-:W-:-:S07]  /*8e50*/  MOV R0, UR7 ;  /* 0x0000000700007c02 */ /* 0x000fce0008000f00 */
.L_x_174:
[----:B-1----:R1:W2:Y:S02]  /*8e60*/  SYNCS.PHASECHK.TRANS64.TRYWAIT P1, [R0+URZ+0x100], R3 ;  /* 0x00010003000075a7 */ /* 0x0022a400080211ff */
[----:B--2---:R-:W-:Y:S05]  /*8e70*/  @!P1 NANOSLEEP.SYNCS 0x989680 ;  /* 0x009896800000995d */ /* 0x004fea0003900000 */
[----:B------:R-:W2:Y:S02]  /*8e80*/  @!P1 SYNCS.PHASECHK.TRANS64 P1, [R0+URZ+0x100], R3 ;  /* 0x00010003000095a7 */ /* 0x000ea400080210ff */
[----:B--2---:R-:W-:Y:S05]  /*8e90*/  @!P1 BRA `(.L_x_174) ;  /* 0xfffffffc00f09947 */ /* 0x004fea000383ffff */
[----:B------:R-:W-:Y:S05]  /*8ea0*/  BRA `(.L_x_175) ;  /* 0xffffffac00c87947 */ /* 0x000fea000383ffff */
.L_x_85:
[----:B--2---:R2:W4:Y:S02]  /*8eb0*/  SYNCS.PHASECHK.TRANS64.TRYWAIT P0, [R0+URZ+0x80], R3 ;  /* 0x00008003000075a7 */ /* 0x00452400080011ff */
[----:B----4-:R-:W-:Y:S05]  /*8ec0*/  @!P0 NANOSLEEP.SYNCS 0x989680 ;  /* 0x009896800000895d */ /* 0x010fea0003900000 */
[----:B------:R-:W4:Y:S02]  /*8ed0*/  @!P0 SYNCS.PHASECHK.TRANS64 P0, [R0+URZ+0x80], R3 ;  /* 0x00008003000085a7 */ /* 0x000f2400080010ff */
[----:B----4-:R-:W-:Y:S05]  /*8ee0*/  @!P0 BRA `(.L_x_85) ;  /* 0xfffffffc00f08947 */ /* 0x010fea000383ffff */
[----:B------:R-:W-:Y:S05]  /*8ef0*/  BRA `(.L_x_176) ;  /* 0xffffffb000dc7947 */ /* 0x000fea000383ffff */
.L_x_88:
[----:B------:R-:W-:Y:S07]  /*8f00*/  MOV R0, UR7 ;  /* 0x0000000700007c02 */ /* 0x000fee0008000f00 */
.L_x_177:
[----:B--2---:R2:W4:Y:S02]  /*8f10*/  SYNCS.PHASECHK.TRANS64.TRYWAIT P0, [R0+URZ+0x78], R3 ;  /* 0x00007803000075a7 */ /* 0x00452400080011ff */
[----:B----4-:R-:W-:Y:S05]  /*8f20*/  @!P0 NANOSLEEP.SYNCS 0x989680 ;  /* 0x009896800000895d */ /* 0x010fea0003900000 */
[----:B------:R-:W4:Y:S02]  /*8f30*/  @!P0 SYNCS.PHASECHK.TRANS64 P0, [R0+URZ+0x78], R3 ;  /* 0x00007803000085a7 */ /* 0x000f2400080010ff */
[----:B----4-:R-:W-:Y:S05]  /*8f40*/  @!P0 BRA `(.L_x_177) ;  /* 0xfffffffc00f08947 */ /* 0x010fea000383ffff */
[----:B------:R-:W-:Y:S05]  /*8f50*/  BRA `(.L_x_87) ;  /* 0xffffffb400bc7947 */ /* 0x000fea000383ffff */
.L_x_91:
[----:B------:R-:W-:Y:S07]  /*8f60*/  MOV R3, UR7 ;  /* 0x0000000700037c02 */ /* 0x000fee0008000f00 */
.L_x_178:
[----:B-1----:R1:W2:Y:S02]  /*8f70*/  SYNCS.PHASECHK.TRANS64.TRYWAIT P0, [R3+URZ+0x50], R12 ;  /* 0x0000500c030075a7 */ /* 0x0022a400080011ff */
[----:B--2---:R-:W-:Y:S05]  /*8f80*/  @!P0 NANOSLEEP.SYNCS 0x989680 ;  /* 0x009896800000895d */ /* 0x004fea0003900000 */
[----:B------:R-:W2:Y:S02]  /*8f90*/  @!P0 SYNCS.PHASECHK.TRANS64 P0, [R3+URZ+0x50], R12 ;  /* 0x0000500c030085a7 */ /* 0x000ea400080010ff */
[----:B--2---:R-:W-:Y:S05]  /*8fa0*/  @!P0 BRA `(.L_x_178) ;  /* 0xfffffffc00f08947 */ /* 0x004fea000383ffff */
[----:B------:R-:W-:Y:S05]  /*8fb0*/  BRA `(.L_x_179) ;  /* 0xffffffb800347947 */ /* 0x000fea000383ffff */
.L_x_92:
[----:B-1----:R-:W-:Y:S07]  /*8fc0*/  MOV R3, UR7 ;  /* 0x0000000700037c02 */ /* 0x002fee0008000f00 */
.L_x_180:
[----:B-1----:R1:W2:Y:S02]  /*8fd0*/  SYNCS.PHASECHK.TRANS64.TRYWAIT P0, [R3+URZ+0x58], R12 ;  /* 0x0000580c030075a7 */ /* 0x0022a400080011ff */
[----:B--2---:R-:W-:Y:S05]  /*8fe0*/  @!P0 NANOSLEEP.SYNCS 0x989680 ;  /* 0x009896800000895d */ /* 0x004fea0003900000 */
[----:B------:R-:W2:Y:S02]  /*8ff0*/  @!P0 SYNCS.PHASECHK.TRANS64 P0, [R3+URZ+0x58], R12 ;  /* 0x0000580c030085a7 */ /* 0x000ea400080010ff */
[----:B--2---:R-:W-:Y:S05]  /*9000*/  @!P0 BRA `(.L_x_180) ;  /* 0xfffffffc00f08947 */ /* 0x004fea000383ffff */
[----:B------:R-:W-:Y:S05]  /*9010*/  BRA `(.L_x_181) ;  /* 0xffffffb800907947 */ /* 0x000fea000383ffff */
.L_x_93:
[----:B-1----:R-:W-:Y:S07]  /*9020*/  MOV R3, UR7 ;  /* 0x0000000700037c02 */ /* 0x002fee0008000f00 */
.L_x_182:
[----:B-1----:R1:W2:Y:S02]  /*9030*/  SYNCS.PHASECHK.TRANS64.TRYWAIT P0, [R3+URZ+0x60], R12 ;  /* 0x0000600c030075a7 */ /* 0x0022a400080011ff */
[----:B--2---:R-:W-:Y:S05]  /*9040*/  @!P0 NANOSLEEP.SYNCS 0x989680 ;  /* 0x009896800000895d */ /* 0x004fea0003900000 */
[----:B------:R-:W2:Y:S02]  /*9050*/  @!P0 SYNCS.PHASECHK.TRANS64 P0, [R3+URZ+0x60], R12 ;  /* 0x0000600c030085a7 */ /* 0x000ea400080010ff */
[----:B--2---:R-:W-:Y:S05]  /*9060*/  @!P0 BRA `(.L_x_182) ;  /* 0xfffffffc00f08947 */ /* 0x004fea000383ffff */
[----:B------:R-:W-:Y:S05]  /*9070*/  BRA `(.L_x_183) ;  /* 0xffffffb800ec7947 */ /* 0x000fea000383ffff */
.L_x_94:
[----:B------:R-:W-:Y:S07]  /*9080*/  MOV R3, UR7 ;  /* 0x0000000700037c02 */ /* 0x000fee0008000f00 */
.L_x_184:
[----:B-1----:R1:W2:Y:S02]  /*9090*/  SYNCS.PHASECHK.TRANS64.TRYWAIT P0, [R3+URZ+0x68], R12 ;  /* 0x0000680c030075a7 */ /* 0x0022a400080011ff */
[----:B--2---:R-:W-:Y:S05]  /*90a0*/  @!P0 NANOSLEEP.SYNCS 0x989680 ;  /* 0x009896800000895d */ /* 0x004fea0003900000 */
[----:B------:R-:W2:Y:S02]  /*90b0*/  @!P0 SYNCS.PHASECHK.TRANS64 P0, [R3+URZ+0x68], R12 ;  /* 0x0000680c030085a7 */ /* 0x000ea400080010ff */
[----:B--2---:R-:W-:Y:S05]  /*90c0*/  @!P0 BRA `(.L_x_184) ;  /* 0xfffffffc00f08947 */ /* 0x004fea000383ffff */
[----:B------:R-:W-:Y:S05]  /*90d0*/  BRA `(.L_x_185) ;  /* 0xffffffbc008c7947 */ /* 0x000fea000383ffff */
.L_x_96:
[----:B------:R-:W-:-:S07]  /*90e0*/  MOV R0, UR7 ;  /* 0x0000000700007c02 */ /* 0x000fce0008000f00 */
.L_x_186:
[----:B-1----:R1:W4:Y:S02]  /*90f0*/  SYNCS.PHASECHK.TRANS64.TRYWAIT P0, [R0+URZ+0x50], R3 ;  /* 0x00005003000075a7 */ /* 0x00232400080011ff */
[----:B----4-:R-:W-:Y:S05]  /*9100*/  @!P0 NANOSLEEP.SYNCS 0x989680 ;  /* 0x009896800000895d */ /* 0x010fea0003900000 */
[----:B------:R-:W4:Y:S02]  /*9110*/  @!P0 SYNCS.PHASECHK.TRANS64 P0, [R0+URZ+0x50], R3 ;  /* 0x00005003000085a7 */ /* 0x000f2400080010ff */
[----:B----4-:R-:W-:Y:S05]  /*9120*/  @!P0 BRA `(.L_x_186) ;  /* 0xfffffffc00f08947 */ /* 0x010fea000383ffff */
[----:B------:R-:W-:Y:S05]  /*9130*/  BRA `(.L_x_187) ;  /* 0xffffffc000147947 */ /* 0x000fea000383ffff */
.L_x_97:
[----:B-1----:R-:W-:-:S07]  /*9140*/  MOV R0, UR7 ;  /* 0x0000000700007c02 */ /* 0x002fce0008000f00 */
.L_x_188:
[----:B-1----:R1:W4:Y:S02]  /*9150*/  SYNCS.PHASECHK.TRANS64.TRYWAIT P0, [R0+URZ+0x58], R3 ;  /* 0x00005803000075a7 */ /* 0x00232400080011ff */
[----:B----4-:R-:W-:Y:S05]  /*9160*/  @!P0 NANOSLEEP.SYNCS 0x989680 ;  /* 0x009896800000895d */ /* 0x010fea0003900000 */
[----:B------:R-:W4:Y:S02]  /*9170*/  @!P0 SYNCS.PHASECHK.TRANS64 P0, [R0+URZ+0x58], R3 ;  /* 0x00005803000085a7 */ /* 0x000f2400080010ff */
[----:B----4-:R-:W-:Y:S05]  /*9180*/  @!P0 BRA `(.L_x_188) ;  /* 0xfffffffc00f08947 */ /* 0x010fea000383ffff */
[----:B------:R-:W-:Y:S05]  /*9190*/  BRA `(.L_x_189) ;  /* 0xffffffc000047947 */ /* 0x000fea000383ffff */
.L_x_98:
[----:B-1----:R-:W-:-:S07]  /*91a0*/  MOV R0, UR7 ;  /* 0x0000000700007c02 */ /* 0x002fce0008000f00 */
.L_x_190:
[----:B-1----:R1:W4:Y:S02]  /*91b0*/  SYNCS.PHASECHK.TRANS64.TRYWAIT P0, [R0+URZ+0x60], R3 ;  /* 0x00006003000075a7 */ /* 0x00232400080011ff */
[----:B----4-:R-:W-:Y:S05]  /*91c0*/  @!P0 NANOSLEEP.SYNCS 0x989680 ;  /* 0x009896800000895d */ /* 0x010fea0003900000 */
[----:B------:R-:W4:Y:S02]  /*91d0*/  @!P0 SYNCS.PHASECHK.TRANS64 P0, [R0+URZ+0x60], R3 ;  /* 0x00006003000085a7 */ /* 0x000f2400080010ff */
[----:B----4-:R-:W-:Y:S05]  /*91e0*/  @!P0 BRA `(.L_x_190) ;  /* 0xfffffffc00f08947 */ /* 0x010fea000383ffff */
[----:B------:R-:W-:Y:S05]  /*91f0*/  BRA `(.L_x_191) ;  /* 0xffffffbc00f47947 */ /* 0x000fea000383ffff */
.L_x_100:
[----:B--2---:R2:W3:Y:S02]  /*9200*/  SYNCS.PHASECHK.TRANS64.TRYWAIT P0, [R0+URZ+0x80], R3 ;  /* 0x00008003000075a7 */ /* 0x0044e400080011ff */
[----:B---3--:R-:W-:Y:S05]  /*9210*/  @!P0 NANOSLEEP.SYNCS 0x989680 ;  /* 0x009896800000895d */ /* 0x008fea0003900000 */
[----:B------:R-:W3:Y:S02]  /*9220*/  @!P0 SYNCS.PHASECHK.TRANS64 P0, [R0+URZ+0x80], R3 ;  /* 0x00008003000085a7 */ /* 0x000ee400080010ff */
[----:B---3--:R-:W-:Y:S05]  /*9230*/  @!P0 BRA `(.L_x_100) ;  /* 0xfffffffc00f08947 */ /* 0x008fea000383ffff */
[----:B------:R-:W-:Y:S05]  /*9240*/  BRA `(.L_x_192) ;  /* 0xffffffc000c47947 */ /* 0x000fea000383ffff */
.L_x_111:
[----:B-1----:R-:W-:Y:S04]  /*9250*/  MOV R0, UR48 ;  /* 0x0000003000007c02 */ /* 0x002fe80008000f00 */
[----:B------:R1:W3:Y:S03]  /*9260*/  SYNCS.PHASECHK.TRANS64.TRYWAIT P1, [R0+URZ+0x30], R5 ;  /* 0x00003005000075a7 */ /* 0x0002e600080211ff */
[----:B---3--:R-:W-:Y:S05]  /*9270*/  @!P1 NANOSLEEP.SYNCS 0x989680 ;  /* 0x009896800000995d */ /* 0x008fea0003900000 */
[----:B------:R-:W3:Y:S02]  /*9280*/  @!P1 SYNCS.PHASECHK.TRANS64 P1, [R0+URZ+0x30], R5 ;  /* 0x00003005000095a7 */ /* 0x000ee400080210ff */
[----:B---3--:R-:W-:Y:S05]  /*9290*/  @!P1 BRA `(.L_x_111) ;  /* 0xfffffffc00ec9947 */ /* 0x008fea000383ffff */
[----:B------:R-:W-:Y:S05]  /*92a0*/  BRA `(.L_x_110) ;  /* 0xffffffcc00cc7947 */ /* 0x000fea000383ffff */
.L_x_113:
[----:B-1----:R1:W4:Y:S02]  /*92b0*/  SYNCS.PHASECHK.TRANS64.TRYWAIT P0, [R74+URZ+0xa0], R3 ;  /* 0x0000a0034a0075a7 */ /* 0x00232400080011ff */
[----:B----4-:R-:W-:Y:S05]  /*92c0*/  @!P0 NANOSLEEP.SYNCS 0x989680 ;  /* 0x009896800000895d */ /* 0x010fea0003900000 */
[----:B------:R-:W4:Y:S02]  /*92d0*/  @!P0 SYNCS.PHASECHK.TRANS64 P0, [R74+URZ+0xa0], R3 ;  /* 0x0000a0034a0085a7 */ /* 0x000f2400080010ff */
[----:B----4-:R-:W-:Y:S05]  /*92e0*/  @!P0 BRA `(.L_x_113) ;  /* 0xfffffffc00f08947 */ /* 0x010fea000383ffff */
[----:B------:R-:W-:Y:S05]  /*92f0*/  BRA `(.L_x_112) ;  /* 0xffffffcc00ec7947 */ /* 0x000fea000383ffff */
.L_x_122:
[----:B--2---:R2:W3:Y:S02]  /*9300*/  SYNCS.PHASECHK.TRANS64.TRYWAIT P0, [R3+URZ+0x30], R0 ;  /* 0x00003000030075a7 */ /* 0x0044e400080011ff */
[----:B---3--:R-:W-:Y:S05]  /*9310*/  @!P0 NANOSLEEP.SYNCS 0x989680 ;  /* 0x009896800000895d */ /* 0x008fea0003900000 */
[----:B------:R-:W3:Y:S02]  /*9320*/  @!P0 SYNCS.PHASECHK.TRANS64 P0, [R3+URZ+0x30], R0 ;  /* 0x00003000030085a7 */ /* 0x000ee400080010ff */
[----:B---3--:R-:W-:Y:S05]  /*9330*/  @!P0 BRA `(.L_x_122) ;  /* 0xfffffffc00f08947 */ /* 0x008fea000383ffff */
[----:B------:R-:W-:Y:S05]  /*9340*/  BRA `(.L_x_121) ;  /* 0xffffffd400f87947 */ /* 0x000fea000383ffff */
.L_x_130:
[----:B--2---:R2:W3:Y:S02]  /*9350*/  SYNCS.PHASECHK.TRANS64.TRYWAIT P0, [R83+URZ+0x30], R4 ;  /* 0x00003004530075a7 */ /* 0x0044e400080011ff */
[----:B---3--:R-:W-:Y:S05]  /*9360*/  @!P0 NANOSLEEP.SYNCS 0x989680 ;  /* 0x009896800000895d */ /* 0x008fea0003900000 */
[----:B------:R-:W3:Y:S02]  /*9370*/  @!P0 SYNCS.PHASECHK.TRANS64 P0, [R83+URZ+0x30], R4 ;  /* 0x00003004530085a7 */ /* 0x000ee400080010ff */
[----:B---3--:R-:W-:Y:S05]  /*9380*/  @!P0 BRA `(.L_x_130) ;  /* 0xfffffffc00f08947 */ /* 0x008fea000383ffff */
[----:B------:R-:W-:Y:S05]  /*9390*/  BRA `(.L_x_129) ;  /* 0xffffffe000147947 */ /* 0x000fea000383ffff */
.L_x_138:
[----:B--2---:R2:W3:Y:S02]  /*93a0*/  SYNCS.PHASECHK.TRANS64.TRYWAIT P0, [R88+URZ+0x30], R3 ;  /* 0x00003003580075a7 */ /* 0x0044e400080011ff */
[----:B---3--:R-:W-:Y:S05]  /*93b0*/  @!P0 NANOSLEEP.SYNCS 0x989680 ;  /* 0x009896800000895d */ /* 0x008fea0003900000 */
[----:B------:R-:W3:Y:S02]  /*93c0*/  @!P0 SYNCS.PHASECHK.TRANS64 P0, [R88+URZ+0x30], R3 ;  /* 0x00003003580085a7 */ /* 0x000ee400080010ff */
[----:B---3--:R-:W-:Y:S05]  /*93d0*/  @!P0 BRA `(.L_x_138) ;  /* 0xfffffffc00f08947 */ /* 0x008fea000383ffff */
[----:B------:R-:W-:Y:S05]  /*93e0*/  BRA `(.L_x_137) ;  /* 0xffffffe800307947 */ /* 0x000fea000383ffff */
        .weak           $__internal_0_$__cuda_sm10x_tcgen05_guardrail_trap_col_being_dealloced_not_returned_by_alloc
        .type           $__internal_0_$__cuda_sm10x_tcgen05_guardrail_trap_col_being_dealloced_not_returned_by_alloc,@function
        .size           $__internal_0_$__cuda_sm10x_tcgen05_guardrail_trap_col_being_dealloced_not_returned_by_alloc,($__internal_1_$__cuda_sm10x_tcgen05_guardrail_trap_phase_invalid_during_alloc - $__internal_0_$__cuda_sm10x_tcgen05_guardrail_trap_col_being_dealloced_not_returned_by_alloc)
$__internal_0_$__cuda_sm10x_tcgen05_guardrail_trap_col_being_dealloced_not_returned_by_alloc:
[----:B------:R-:W-:Y:S05]  /*93f0*/  BPT.TRAP 0x1 ;  /* 0x000000040000795c */ /* 0x000fea0000300000 */
[----:B------:R-:W-:-:S04]  /*9400*/  HFMA2 R3, -RZ, RZ, 0, 0 ;  /* 0x00000000ff037431 */ /* 0x000fc800000001ff */
[----:B------:R-:W-:Y:S05]  /*9410*/  RET.REL.NODEC R2 `(_ZN7cutlass13device_kernelINS_4gemm6kernel13GemmUniversalIN4cute5tupleIJiiiiEEENS1_10collective13CollectiveMmaINS1_35MainloopSm100TmaUmmaWarpSpecializedILi3ELi2ELi4ENS5_IJNS4_1CILi2EEENSA_ILi1EEESC_EEEEENS5_IJNSA_ILi128EEESF_NSA_ILi64EEEEEENS_10bfloat16_tENS5_IJlSC_lEEESI_SJ_NS4_8TiledMMAINS4_8MMA_AtomIJNS4_26SM100_MMA_F16BF16_2x1SM_SSISI_SI_fLi128ELi128ELNS4_4UMMA5MajorE0ELSO_0ELNSN_7ScaleInE0ELSP_0EEEEEENS4_6LayoutINS5_IJSC_SC_SC_EEENS5_IJNSA_ILi0EEESU_SU_EEEEENS5_IJNS4_10UnderscoreESX_SX_EEEEENS4_18SM100_TMA_2SM_LOADENS4_14ComposedLayoutINS4_7SwizzleILi3ELi4ELi3EEENS4_18smem_ptr_flag_bitsILi16EEENSS_INS5_IJNSA_ILi8EEESG_EEENS5_IJSG_SC_EEEEEEEvNS4_8identityES10_S1A_vS1B_EENS_8epilogue10collective18CollectiveEpilogueINS1D_23Sm100TmaWarpSpecializedILi4ELi2ELi16ELb1ELb0EEEJNS5_IJSG_SF_SG_EEENS5_IJNSS_ISG_SC_EENSS_INS5_IJNSA_ILi16EEESB_EEENS5_IJSC_SG_EEEEEEEESI_SJ_SI_SJ_NS1D_6fusion15FusionCallbacksIS1H_NS1P_17LinearCombinationISI_fSI_fLNS_15FloatRoundStyleE2EEES1I_S1O_JEEENS4_5SM1004TMEM4LOAD26SM100_TMEM_LOAD_32dp32b16xENS4_13SM90_TMA_LOADENS11_INS12_ILi1ELi4ELi3EEES15_NSS_INS5_IJS16_S1K_EEENS5_IJS1K_SC_EEEEEEENS4_39AutoVectorizingCopyWithAssumedAlignmentILi128EEENS4_14SM90_TMA_STOREES24_S26_S26_EEEvvEEEEvNT_6ParamsE) ;  /* 0xffffff6802f87950 */ /* 0x000fea0003c3ffff */
        .weak           $__internal_1_$__cuda_sm10x_tcgen05_guardrail_trap_phase_invalid_during_alloc
        .type           $__internal_1_$__cuda_sm10x_tcgen05_guardrail_trap_phase_invalid_during_alloc,@function
        .size           $__internal_1_$__cuda_sm10x_tcgen05_guardrail_trap_phase_invalid_during_alloc,($__internal_2_$__cuda_sm10x_tcgen05_guardrail_trap_unallocated_columns_being_dealloced - $__internal_1_$__cuda_sm10x_tcgen05_guardrail_trap_phase_invalid_during_alloc)
$__internal_1_$__cuda_sm10x_tcgen05_guardrail_trap_phase_invalid_during_alloc:
[----:B------:R-:W-:Y:S05]  /*9420*/  BPT.TRAP 0x1 ;  /* 0x000000040000795c */ /* 0x000fea0000300000 */
[----:B------:R-:W-:-:S04]  /*9430*/  MOV R3, 0x0 ;  /* 0x0000000000037802 */ /* 0x000fc80000000f00 */
[----:B------:R-:W-:Y:S05]  /*9440*/  RET.REL.NODEC R2 `(_ZN7cutlass13device_kernelINS_4gemm6kernel13GemmUniversalIN4cute5tupleIJiiiiEEENS1_10collective13CollectiveMmaINS1_35MainloopSm100TmaUmmaWarpSpecializedILi3ELi2ELi4ENS5_IJNS4_1CILi2EEENSA_ILi1EEESC_EEEEENS5_IJNSA_ILi128EEESF_NSA_ILi64EEEEEENS_10bfloat16_tENS5_IJlSC_lEEESI_SJ_NS4_8TiledMMAINS4_8MMA_AtomIJNS4_26SM100_MMA_F16BF16_2x1SM_SSISI_SI_fLi128ELi128ELNS4_4UMMA5MajorE0ELSO_0ELNSN_7ScaleInE0ELSP_0EEEEEENS4_6LayoutINS5_IJSC_SC_SC_EEENS5_IJNSA_ILi0EEESU_SU_EEEEENS5_IJNS4_10UnderscoreESX_SX_EEEEENS4_18SM100_TMA_2SM_LOADENS4_14ComposedLayoutINS4_7SwizzleILi3ELi4ELi3EEENS4_18smem_ptr_flag_bitsILi16EEENSS_INS5_IJNSA_ILi8EEESG_EEENS5_IJSG_SC_EEEEEEEvNS4_8identityES10_S1A_vS1B_EENS_8epilogue10collective18CollectiveEpilogueINS1D_23Sm100TmaWarpSpecializedILi4ELi2ELi16ELb1ELb0EEEJNS5_IJSG_SF_SG_EEENS5_IJNSS_ISG_SC_EENSS_INS5_IJNSA_ILi16EEESB_EEENS5_IJSC_SG_EEEEEEEESI_SJ_SI_SJ_NS1D_6fusion15FusionCallbacksIS1H_NS1P_17LinearCombinationISI_fSI_fLNS_15FloatRoundStyleE2EEES1I_S1O_JEEENS4_5SM1004TMEM4LOAD26SM100_TMEM_LOAD_32dp32b16xENS4_13SM90_TMA_LOADENS11_INS12_ILi1ELi4ELi3EEES15_NSS_INS5_IJS16_S1K_EEENS5_IJS1K_SC_EEEEEEENS4_39AutoVectorizingCopyWithAssumedAlignmentILi128EEENS4_14SM90_TMA_STOREES24_S26_S26_EEEvvEEEEvNT_6ParamsE) ;  /* 0xffffff6802ec7950 */ /* 0x000fea0003c3ffff */
        .weak           $__internal_2_$__cuda_sm10x_tcgen05_guardrail_trap_unallocated_columns_being_dealloced
        .type           $__internal_2_$__cuda_sm10x_tcgen05_guardrail_trap_unallocated_columns_being_dealloced,@function
        .size           $__internal_2_$__cuda_sm10x_tcgen05_guardrail_trap_unallocated_columns_being_dealloced,(.L_x_194 - $__internal_2_$__cuda_sm10x_tcgen05_guardrail_trap_unallocated_columns_being_dealloced)
$__internal_2_$__cuda_sm10x_tcgen05_guardrail_trap_unallocated_columns_being_dealloced:
[----:B------:R-:W-:Y:S05]  /*9450*/  BPT.TRAP 0x1 ;  /* 0x000000040000795c */ /* 0x000fea0000300000 */
[----:B------:R-:W-:-:S04]  /*9460*/  HFMA2 R3, -RZ, RZ, 0, 0 ;  /* 0x00000000ff037431 */ /* 0x000fc800000001ff */
[----:B------:R-:W-:Y:S05]  /*9470*/  RET.REL.NODEC R2 `(_ZN7cutlass13device_kernelINS_4gemm6kernel13GemmUniversalIN4cute5tupleIJiiiiEEENS1_10collective13CollectiveMmaINS1_35MainloopSm100TmaUmmaWarpSpecializedILi3ELi2ELi4ENS5_IJNS4_1CILi2EEENSA_ILi1EEESC_EEEEENS5_IJNSA_ILi128EEESF_NSA_ILi64EEEEEENS_10bfloat16_tENS5_IJlSC_lEEESI_SJ_NS4_8TiledMMAINS4_8MMA_AtomIJNS4_26SM100_MMA_F16BF16_2x1SM_SSISI_SI_fLi128ELi128ELNS4_4UMMA5MajorE0ELSO_0ELNSN_7ScaleInE0ELSP_0EEEEEENS4_6LayoutINS5_IJSC_SC_SC_EEENS5_IJNSA_ILi0EEESU_SU_EEEEENS5_IJNS4_10UnderscoreESX_SX_EEEEENS4_18SM100_TMA_2SM_LOADENS4_14ComposedLayoutINS4_7SwizzleILi3ELi4ELi3EEENS4_18smem_ptr_flag_bitsILi16EEENSS_INS5_IJNSA_ILi8EEESG_EEENS5_IJSG_SC_EEEEEEEvNS4_8identityES10_S1A_vS1B_EENS_8epilogue10collective18CollectiveEpilogueINS1D_23Sm100TmaWarpSpecializedILi4ELi2ELi16ELb1ELb0EEEJNS5_IJSG_SF_SG_EEENS5_IJNSS_ISG_SC_EENSS_INS5_IJNSA_ILi16EEESB_EEENS5_IJSC_SG_EEEEEEEESI_SJ_SI_SJ_NS1D_6fusion15FusionCallbacksIS1H_NS1P_17LinearCombinationISI_fSI_fLNS_15FloatRoundStyleE2EEES1I_S1O_JEEENS4_5SM1004TMEM4LOAD26SM100_TMEM_LOAD_32dp32b16xENS4_13SM90_TMA_LOADENS11_INS12_ILi1ELi4ELi3EEES15_NSS_INS5_IJS16_S1K_EEENS5_IJS1K_SC_EEEEEEENS4_39AutoVectorizingCopyWithAssumedAlignmentILi128EEENS4_14SM90_TMA_STOREES24_S26_S26_EEEvvEEEEvNT_6ParamsE) ;  /* 0xffffff6802e07950 */ /* 0x000fea0003c3ffff */
.L_x_193:
[----:B------:R-:W-:-:S00]  /*9480*/  BRA `(.L_x_193) ;  /* 0xfffffffc00fc7947 */ /* 0x000fc0000383ffff */
[----:B------:R-:W-:-:S00]  /*9490*/  NOP ;  /* 0x0000000000007918 */ /* 0x000fc00000000000 */
        /* <DEDUP_REMOVED lines=14> */
.L_x_194:


//--------------------- .nv.global.init           --------------------------
	.section	.nv.global.init,"aw",@progbits
.nv.global.init:
	.type		$str$27,@object
	.size		$str$27,($str$28 - $str$27)
$str$27:
        /*0000*/ 	.byte	0x28, 0x61, 0x64, 0x64, 0x72, 0x65, 0x73, 0x73, 0x20, 0x26, 0x20, 0x6d, 0x61, 0x73, 0x6b, 0x29
        /*0010*/ 	.byte	0x20, 0x3d, 0x3d, 0x20, 0x30, 0x00
	.type		$str$28,@object
	.size		$str$28,($str$26 - $str$28)
$str$28:
        /*0016*/ 	.byte	0x2f, 0x74, 0x6d, 0x70, 0x2f, 0x63, 0x75, 0x74, 0x6c, 0x61, 0x73, 0x73, 0x5f, 0x73, 0x77, 0x65
        /*0026*/ 	.byte	0x65, 0x70, 0x5f, 0x73, 0x72, 0x63, 0x2f, 0x69, 0x6e, 0x63, 0x6c, 0x75, 0x64, 0x65, 0x2f, 0x63
        /*0036*/ 	.byte	0x75, 0x74, 0x65, 0x2f, 0x70, 0x6f, 0x69, 0x6e, 0x74, 0x65, 0x72, 0x5f, 0x66, 0x6c, 0x61, 0x67
        /*0046*/ 	.byte	0x67, 0x65, 0x64, 0x2e, 0x68, 0x70, 0x70, 0x00
	.type		$str$26,@object
	.size		$str$26,($str$25 - $str$26)
$str$26:
        /*004e*/ 	.byte	0x2f, 0x74, 0x6d, 0x70, 0x2f, 0x63, 0x75, 0x74, 0x6c, 0x61, 0x73, 0x73, 0x5f, 0x73, 0x77, 0x65
        /*005e*/ 	.byte	0x65, 0x70, 0x5f, 0x73, 0x72, 0x63, 0x2f, 0x69, 0x6e, 0x63, 0x6c, 0x75, 0x64, 0x65, 0x2f, 0x63
        /*006e*/ 	.byte	0x75, 0x74, 0x65, 0x2f, 0x61, 0x74, 0x6f, 0x6d, 0x2f, 0x63, 0x6f, 0x70, 0x79, 0x5f, 0x74, 0x72
        /*007e*/ 	.byte	0x61, 0x69, 0x74, 0x73, 0x5f, 0x73, 0x6d, 0x31, 0x30, 0x30, 0x2e, 0x68, 0x70, 0x70, 0x00
	.type		$str$25,@object
	.size		$str$25,(__unnamed_1 - $str$25)
$str$25:
        /*008d*/ 	.byte	0x28, 0x28, 0x75, 0x69, 0x6e, 0x74, 0x33, 0x32, 0x5f, 0x74, 0x28, 0x74, 0x68, 0x72, 0x65, 0x61
        /*009d*/ 	.byte	0x64, 0x49, 0x64, 0x78, 0x2e, 0x78, 0x29, 0x20, 0x2f, 0x20, 0x33, 0x32, 0x29, 0x20, 0x25, 0x20
        /*00ad*/ 	.byte	0x34, 0x29, 0x20, 0x3d, 0x3d, 0x20, 0x28, 0x28, 0x28, 0x74, 0x6d, 0x65, 0x6d, 0x5f, 0x61, 0x64
        /*00bd*/ 	.byte	0x64, 0x72, 0x20, 0x3e, 0x3e, 0x20, 0x31, 0x36, 0x29, 0x20, 0x2f, 0x20, 0x33, 0x32, 0x29, 0x20
        /*00cd*/ 	.byte	0x25, 0x20, 0x34, 0x29, 0x00
	.type		__unnamed_1,@object
	.size		__unnamed_1,(__unnamed_2 - __unnamed_1)
__unnamed_1:
        /*00d2*/ 	.byte	0x61, 0x75, 0x74, 0x6f, 0x20, 0x63, 0x75, 0x74, 0x65, 0x3a, 0x3a, 0x61, 0x73, 0x5f, 0x70, 0x6f
        /* <DEDUP_REMOVED lines=24> */
        /*0262*/ 	.byte	0x43, 0x3c, 0x32, 0x30, 0x34, 0x38, 0x3e, 0x3e, 0x3e, 0x3e, 0x5d, 0x00
	.type		__unnamed_2,@object
	.size		__unnamed_2,(.L_2 - __unnamed_2)
__unnamed_2:
        /* <DEDUP_REMOVED lines=40> */
        /*04ee*/ 	.byte	0x3a, 0x3a, 0x43, 0x3c, 0x30, 0x3e, 0x3e, 0x3e, 0x3e, 0x5d, 0x00
.L_2:


//--------------------- .nv.shared._ZN7cutlass13device_kernelINS_4gemm6kernel13GemmUniversalIN4cute5tupleIJiiiiEEENS1_10collective13CollectiveMmaINS1_35MainloopSm100TmaUmmaWarpSpecializedILi3ELi2ELi4ENS5_IJNS4_1CILi2EEENSA_ILi1EEESC_EEEEENS5_IJNSA_ILi128EEESF_NSA_ILi64EEEEEENS_10bfloat16_tENS5_IJlSC_lEEESI_SJ_NS4_8TiledMMAINS4_8MMA_AtomIJNS4_26SM100_MMA_F16BF16_2x1SM_SSISI_SI_fLi128ELi128ELNS4_4UMMA5MajorE0ELSO_0ELNSN_7ScaleInE0ELSP_0EEEEEENS4_6LayoutINS5_IJSC_SC_SC_EEENS5_IJNSA_ILi0EEESU_SU_EEEEENS5_IJNS4_10UnderscoreESX_SX_EEEEENS4_18SM100_TMA_2SM_LOADENS4_14ComposedLayoutINS4_7SwizzleILi3ELi4ELi3EEENS4_18smem_ptr_flag_bitsILi16EEENSS_INS5_IJNSA_ILi8EEESG_EEENS5_IJSG_SC_EEEEEEEvNS4_8identityES10_S1A_vS1B_EENS_8epilogue10collective18CollectiveEpilogueINS1D_23Sm100TmaWarpSpecializedILi4ELi2ELi16ELb1ELb0EEEJNS5_IJSG_SF_SG_EEENS5_IJNSS_ISG_SC_EENSS_INS5_IJNSA_ILi16EEESB_EEENS5_IJSC_SG_EEEEEEEESI_SJ_SI_SJ_NS1D_6fusion15FusionCallbacksIS1H_NS1P_17LinearCombinationISI_fSI_fLNS_15FloatRoundStyleE2EEES1I_S1O_JEEENS4_5SM1004TMEM4LOAD26SM100_TMEM_LOAD_32dp32b16xENS4_13SM90_TMA_LOADENS11_INS12_ILi1ELi4ELi3EEES15_NSS_INS5_IJS16_S1K_EEENS5_IJS1K_SC_EEEEEEENS4_39AutoVectorizingCopyWithAssumedAlignmentILi128EEENS4_14SM90_TMA_STOREES24_S26_S26_EEEvvEEEEvNT_6ParamsE --------------------------
	.section	.nv.shared._ZN7cutlass13device_kernelINS_4gemm6kernel13GemmUniversalIN4cute5tupleIJiiiiEEENS1_10collective13CollectiveMmaINS1_35MainloopSm100TmaUmmaWarpSpecializedILi3ELi2ELi4ENS5_IJNS4_1CILi2EEENSA_ILi1EEESC_EEEEENS5_IJNSA_ILi128EEESF_NSA_ILi64EEEEEENS_10bfloat16_tENS5_IJlSC_lEEESI_SJ_NS4_8TiledMMAINS4_8MMA_AtomIJNS4_26SM100_MMA_F16BF16_2x1SM_SSISI_SI_fLi128ELi128ELNS4_4UMMA5MajorE0ELSO_0ELNSN_7ScaleInE0ELSP_0EEEEEENS4_6LayoutINS5_IJSC_SC_SC_EEENS5_IJNSA_ILi0EEESU_SU_EEEEENS5_IJNS4_10UnderscoreESX_SX_EEEEENS4_18SM100_TMA_2SM_LOADENS4_14ComposedLayoutINS4_7SwizzleILi3ELi4ELi3EEENS4_18smem_ptr_flag_bitsILi16EEENSS_INS5_IJNSA_ILi8EEESG_EEENS5_IJSG_SC_EEEEEEEvNS4_8identityES10_S1A_vS1B_EENS_8epilogue10collective18CollectiveEpilogueINS1D_23Sm100TmaWarpSpecializedILi4ELi2ELi16ELb1ELb0EEEJNS5_IJSG_SF_SG_EEENS5_IJNSS_ISG_SC_EENSS_INS5_IJNSA_ILi16EEESB_EEENS5_IJSC_SG_EEEEEEEESI_SJ_SI_SJ_NS1D_6fusion15FusionCallbacksIS1H_NS1P_17LinearCombinationISI_fSI_fLNS_15FloatRoundStyleE2EEES1I_S1O_JEEENS4_5SM1004TMEM4LOAD26SM100_TMEM_LOAD_32dp32b16xENS4_13SM90_TMA_LOADENS11_INS12_ILi1ELi4ELi3EEES15_NSS_INS5_IJS16_S1K_EEENS5_IJS1K_SC_EEEEEEENS4_39AutoVectorizingCopyWithAssumedAlignmentILi128EEENS4_14SM90_TMA_STOREES24_S26_S26_EEEvvEEEEvNT_6ParamsE,"aw",@nobits
	.sectionflags	@""
	.align	16
	.zero		1024


//--------------------- .nv.shared.reserved.0     --------------------------
	.section	.nv.shared.reserved.0,"aw",@nobits
	.weak		__nv_reservedSMEM_offset_0_alias
	.size		__nv_reservedSMEM_offset_0_alias, 0, 64
	.other		__nv_reservedSMEM_offset_0_alias,@"STO_CUDA_RESERVED_SHARED STV_DEFAULT"
__nv_reservedSMEM_offset_0_alias:
	.zero		0
.nv.shared.reserved.0:
	.zero		64
	.weak		__nv_reservedSMEM_tcgen05_partition
	.type		__nv_reservedSMEM_tcgen05_partition,@object
	.size		__nv_reservedSMEM_tcgen05_partition,(.L_0 - __nv_reservedSMEM_tcgen05_partition)
__nv_reservedSMEM_tcgen05_partition:
	.zero		32
.L_0:


//--------------------- .nv.global                --------------------------
	.section	.nv.global,"aw",@nobits
.nv.global:
	.type		_ZN39_INTERNAL_8af41616_4_k_cu_da4e5200_84794cute1_E,@object
	.size		_ZN39_INTERNAL_8af41616_4_k_cu_da4e5200_84794cute1_E,(_ZN39_INTERNAL_8af41616_4_k_cu_da4e5200_84794cuda3std3__45__cpo6cbeginE - _ZN39_INTERNAL_8af41616_4_k_cu_da4e5200_84794cute1_E)
_ZN39_INTERNAL_8af41616_4_k_cu_da4e5200_84794cute1_E:
	.zero		1
	.type		_ZN39_INTERNAL_8af41616_4_k_cu_da4e5200_84794cuda3std3__45__cpo6cbeginE,@object
	.size		_ZN39_INTERNAL_8af41616_4_k_cu_da4e5200_84794cuda3std3__45__cpo6cbeginE,(_ZN39_INTERNAL_8af41616_4_k_cu_da4e5200_84794cuda3std3__48in_placeE - _ZN39_INTERNAL_8af41616_4_k_cu_da4e5200_84794cuda3std3__45__cpo6cbeginE)
_ZN39_INTERNAL_8af41616_4_k_cu_da4e5200_84794cuda3std3__45__cpo6cbeginE:
	.zero		1
	.type		_ZN39_INTERNAL_8af41616_4_k_cu_da4e5200_84794cuda3std3__48in_placeE,@object
	.size		_ZN39_INTERNAL_8af41616_4_k_cu_da4e5200_84794cuda3std3__48in_placeE,(_ZN39_INTERNAL_8af41616_4_k_cu_da4e5200_84794cuda3std6ranges3__45__cpo9iter_moveE - _ZN39_INTERNAL_8af41616_4_k_cu_da4e5200_84794cuda3std3__48in_placeE)
_ZN39_INTERNAL_8af41616_4_k_cu_da4e5200_84794cuda3std3__48in_placeE:
	.zero		1
	.type		_ZN39_INTERNAL_8af41616_4_k_cu_da4e5200_84794cuda3std6ranges3__45__cpo9iter_moveE,@object
	.size		_ZN39_INTERNAL_8af41616_4_k_cu_da4e5200_84794cuda3std6ranges3__45__cpo9iter_moveE,(_ZN39_INTERNAL_8af41616_4_k_cu_da4e5200_84794cuda3std3__45__cpo5beginE - _ZN39_INTERNAL_8af41616_4_k_cu_da4e5200_84794cuda3std6ranges3__45__cpo9iter_moveE)
_ZN39_INTERNAL_8af41616_4_k_cu_da4e5200_84794cuda3std6ranges3__45__cpo9iter_moveE:
	.zero		1
	.type		_ZN39_INTERNAL_8af41616_4_k_cu_da4e5200_84794cuda3std3__45__cpo5beginE,@object
	.size		_ZN39_INTERNAL_8af41616_4_k_cu_da4e5200_84794cuda3std3__45__cpo5beginE,(_ZN39_INTERNAL_8af41616_4_k_cu_da4e5200_84794cuda3std3__441_GLOBAL__N__8af41616_4_k_cu_da4e5200_84796ignoreE - _ZN39_INTERNAL_8af41616_4_k_cu_da4e5200_84794cuda3std3__45__cpo5beginE)
_ZN39_INTERNAL_8af41616_4_k_cu_da4e5200_84794cuda3std3__45__cpo5beginE:
	.zero		1
	.type		_ZN39_INTERNAL_8af41616_4_k_cu_da4e5200_84794cuda3std3__441_GLOBAL__N__8af41616_4_k_cu_da4e5200_84796ignoreE,@object
	.size		_ZN39_INTERNAL_8af41616_4_k_cu_da4e5200_84794cuda3std3__441_GLOBAL__N__8af41616_4_k_cu_da4e5200_84796ignoreE,(_ZN39_INTERNAL_8af41616_4_k_cu_da4e5200_84794cute7productE - _ZN39_INTERNAL_8af41616_4_k_cu_da4e5200_84794cuda3std3__441_GLOBAL__N__8af41616_4_k_cu_da4e5200_84796ignoreE)
_ZN39_INTERNAL_8af41616_4_k_cu_da4e5200_84794cuda3std3__441_GLOBAL__N__8af41616_4_k_cu_da4e5200_84796ignoreE:
	.zero		1
	.type		_ZN39_INTERNAL_8af41616_4_k_cu_da4e5200_84794cute7productE,@object
	.size		_ZN39_INTERNAL_8af41616_4_k_cu_da4e5200_84794cute7productE,(_ZN39_INTERNAL_8af41616_4_k_cu_da4e5200_84794cuda3std3__45__cpo3endE - _ZN39_INTERNAL_8af41616_4_k_cu_da4e5200_84794cute7productE)
_ZN39_INTERNAL_8af41616_4_k_cu_da4e5200_84794cute7productE:
	.zero		1
	.type		_ZN39_INTERNAL_8af41616_4_k_cu_da4e5200_84794cuda3std3__45__cpo3endE,@object
	.size		_ZN39_INTERNAL_8af41616_4_k_cu_da4e5200_84794cuda3std3__45__cpo3endE,(_ZN39_INTERNAL_8af41616_4_k_cu_da4e5200_84794cuda3std3__419piecewise_constructE - _ZN39_INTERNAL_8af41616_4_k_cu_da4e5200_84794cuda3std3__45__cpo3endE)
_ZN39_INTERNAL_8af41616_4_k_cu_da4e5200_84794cuda3std3__45__cpo3endE:
	.zero		1
	.type		_ZN39_INTERNAL_8af41616_4_k_cu_da4e5200_84794cuda3std3__419piecewise_constructE,@object
	.size		_ZN39_INTERNAL_8af41616_4_k_cu_da4e5200_84794cuda3std3__419piecewise_constructE,(_ZN39_INTERNAL_8af41616_4_k_cu_da4e5200_84794cuda3std3__45__cpo4cendE - _ZN39_INTERNAL_8af41616_4_k_cu_da4e5200_84794cuda3std3__419piecewise_constructE)
_ZN39_INTERNAL_8af41616_4_k_cu_da4e5200_84794cuda3std3__419piecewise_constructE:
	.zero		1
	.type		_ZN39_INTERNAL_8af41616_4_k_cu_da4e5200_84794cuda3std3__45__cpo4cendE,@object
	.size		_ZN39_INTERNAL_8af41616_4_k_cu_da4e5200_84794cuda3std3__45__cpo4cendE,(_ZN39_INTERNAL_8af41616_4_k_cu_da4e5200_84794cuda3std6ranges3__45__cpo4swapE - _ZN39_INTERNAL_8af41616_4_k_cu_da4e5200_84794cuda3std3__45__cpo4cendE)
_ZN39_INTERNAL_8af41616_4_k_cu_da4e5200_84794cuda3std3__45__cpo4cendE:
	.zero		1
	.type		_ZN39_INTERNAL_8af41616_4_k_cu_da4e5200_84794cuda3std6ranges3__45__cpo4swapE,@object
	.size		_ZN39_INTERNAL_8af41616_4_k_cu_da4e5200_84794cuda3std6ranges3__45__cpo4swapE,(.L_10 - _ZN39_INTERNAL_8af41616_4_k_cu_da4e5200_84794cuda3std6ranges3__45__cpo4swapE)
_ZN39_INTERNAL_8af41616_4_k_cu_da4e5200_84794cuda3std6ranges3__45__cpo4swapE:
	.zero		1
.L_10:


//--------------------- .nv.constant0._ZN7cutlass13device_kernelINS_4gemm6kernel13GemmUniversalIN4cute5tupleIJiiiiEEENS1_10collective13CollectiveMmaINS1_35MainloopSm100TmaUmmaWarpSpecializedILi3ELi2ELi4ENS5_IJNS4_1CILi2EEENSA_ILi1EEESC_EEEEENS5_IJNSA_ILi128EEESF_NSA_ILi64EEEEEENS_10bfloat16_tENS5_IJlSC_lEEESI_SJ_NS4_8TiledMMAINS4_8MMA_AtomIJNS4_26SM100_MMA_F16BF16_2x1SM_SSISI_SI_fLi128ELi128ELNS4_4UMMA5MajorE0ELSO_0ELNSN_7ScaleInE0ELSP_0EEEEEENS4_6LayoutINS5_IJSC_SC_SC_EEENS5_IJNSA_ILi0EEESU_SU_EEEEENS5_IJNS4_10UnderscoreESX_SX_EEEEENS4_18SM100_TMA_2SM_LOADENS4_14ComposedLayoutINS4_7SwizzleILi3ELi4ELi3EEENS4_18smem_ptr_flag_bitsILi16EEENSS_INS5_IJNSA_ILi8EEESG_EEENS5_IJSG_SC_EEEEEEEvNS4_8identityES10_S1A_vS1B_EENS_8epilogue10collective18CollectiveEpilogueINS1D_23Sm100TmaWarpSpecializedILi4ELi2ELi16ELb1ELb0EEEJNS5_IJSG_SF_SG_EEENS5_IJNSS_ISG_SC_EENSS_INS5_IJNSA_ILi16EEESB_EEENS5_IJSC_SG_EEEEEEEESI_SJ_SI_SJ_NS1D_6fusion15FusionCallbacksIS1H_NS1P_17LinearCombinationISI_fSI_fLNS_15FloatRoundStyleE2EEES1I_S1O_JEEENS4_5SM1004TMEM4LOAD26SM100_TMEM_LOAD_32dp32b16xENS4_13SM90_TMA_LOADENS11_INS12_ILi1ELi4ELi3EEES15_NSS_INS5_IJS16_S1K_EEENS5_IJS1K_SC_EEEEEEENS4_39AutoVectorizingCopyWithAssumedAlignmentILi128EEENS4_14SM90_TMA_STOREES24_S26_S26_EEEvvEEEEvNT_6ParamsE --------------------------
	.section	.nv.constant0._ZN7cutlass13device_kernelINS_4gemm6kernel13GemmUniversalIN4cute5tupleIJiiiiEEENS1_10collective13CollectiveMmaINS1_35MainloopSm100TmaUmmaWarpSpecializedILi3ELi2ELi4ENS5_IJNS4_1CILi2EEENSA_ILi1EEESC_EEEEENS5_IJNSA_ILi128EEESF_NSA_ILi64EEEEEENS_10bfloat16_tENS5_IJlSC_lEEESI_SJ_NS4_8TiledMMAINS4_8MMA_AtomIJNS4_26SM100_MMA_F16BF16_2x1SM_SSISI_SI_fLi128ELi128ELNS4_4UMMA5MajorE0ELSO_0ELNSN_7ScaleInE0ELSP_0EEEEEENS4_6LayoutINS5_IJSC_SC_SC_EEENS5_IJNSA_ILi0EEESU_SU_EEEEENS5_IJNS4_10UnderscoreESX_SX_EEEEENS4_18SM100_TMA_2SM_LOADENS4_14ComposedLayoutINS4_7SwizzleILi3ELi4ELi3EEENS4_18smem_ptr_flag_bitsILi16EEENSS_INS5_IJNSA_ILi8EEESG_EEENS5_IJSG_SC_EEEEEEEvNS4_8identityES10_S1A_vS1B_EENS_8epilogue10collective18CollectiveEpilogueINS1D_23Sm100TmaWarpSpecializedILi4ELi2ELi16ELb1ELb0EEEJNS5_IJSG_SF_SG_EEENS5_IJNSS_ISG_SC_EENSS_INS5_IJNSA_ILi16EEESB_EEENS5_IJSC_SG_EEEEEEEESI_SJ_SI_SJ_NS1D_6fusion15FusionCallbacksIS1H_NS1P_17LinearCombinationISI_fSI_fLNS_15FloatRoundStyleE2EEES1I_S1O_JEEENS4_5SM1004TMEM4LOAD26SM100_TMEM_LOAD_32dp32b16xENS4_13SM90_TMA_LOADENS11_INS12_ILi1ELi4ELi3EEES15_NSS_INS5_IJS16_S1K_EEENS5_IJS1K_SC_EEEEEEENS4_39AutoVectorizingCopyWithAssumedAlignmentILi128EEENS4_14SM90_TMA_STOREES24_S26_S26_EEEvvEEEEvNT_6ParamsE,"a",@progbits
	.sectionflags	@""
	.align	4
.nv.constant0._ZN7cutlass13device_kernelINS_4gemm6kernel13GemmUniversalIN4cute5tupleIJiiiiEEENS1_10collective13CollectiveMmaINS1_35MainloopSm100TmaUmmaWarpSpecializedILi3ELi2ELi4ENS5_IJNS4_1CILi2EEENSA_ILi1EEESC_EEEEENS5_IJNSA_ILi128EEESF_NSA_ILi64EEEEEENS_10bfloat16_tENS5_IJlSC_lEEESI_SJ_NS4_8TiledMMAINS4_8MMA_AtomIJNS4_26SM100_MMA_F16BF16_2x1SM_SSISI_SI_fLi128ELi128ELNS4_4UMMA5MajorE0ELSO_0ELNSN_7ScaleInE0ELSP_0EEEEEENS4_6LayoutINS5_IJSC_SC_SC_EEENS5_IJNSA_ILi0EEESU_SU_EEEEENS5_IJNS4_10UnderscoreESX_SX_EEEEENS4_18SM100_TMA_2SM_LOADENS4_14ComposedLayoutINS4_7SwizzleILi3ELi4ELi3EEENS4_18smem_ptr_flag_bitsILi16EEENSS_INS5_IJNSA_ILi8EEESG_EEENS5_IJSG_SC_EEEEEEEvNS4_8identityES10_S1A_vS1B_EENS_8epilogue10collective18CollectiveEpilogueINS1D_23Sm100TmaWarpSpecializedILi4ELi2ELi16ELb1ELb0EEEJNS5_IJSG_SF_SG_EEENS5_IJNSS_ISG_SC_EENSS_INS5_IJNSA_ILi16EEESB_EEENS5_IJSC_SG_EEEEEEEESI_SJ_SI_SJ_NS1D_6fusion15FusionCallbacksIS1H_NS1P_17LinearCombinationISI_fSI_fLNS_15FloatRoundStyleE2EEES1I_S1O_JEEENS4_5SM1004TMEM4LOAD26SM100_TMEM_LOAD_32dp32b16xENS4_13SM90_TMA_LOADENS11_INS12_ILi1ELi4ELi3EEES15_NSS_INS5_IJS16_S1K_EEENS5_IJS1K_SC_EEEEEEENS4_39AutoVectorizingCopyWithAssumedAlignmentILi128EEENS4_14SM90_TMA_STOREES24_S26_S26_EEEvvEEEEvNT_6ParamsE:
	.zero		2944


//--------------------- SYMBOLS --------------------------

	.type		.nv.reservedSmem.offset0,@object
	.size		.nv.reservedSmem.offset0,0x4
	.type		.nv.reservedSmem.cap,@object
	.size		.nv.reservedSmem.cap,0x4
	.type		__assertfail,@function
